	.target	sm_90a

	.elftype	@"ET_EXEC"


//--------------------- .note.nv.tkinfo           --------------------------
	.section	.note.nv.tkinfo,"",@"SHT_NOTE"
	.sectionflags	@"SHF_NOTE_NV_TKINFO"
	.tkinfo
        /*0018*/ 	.word	0x00000002
        /*0030*/ 	.string	""
        /*0030*/ 	.string	"ptxas"
        /*0030*/ 	.string	"Cuda compilation tools, release 13.0, V13.0.88"
        /*0030*/ 	.string	"Build cuda_13.0.r13.0/compiler.36424714_0"
        /*0030*/ 	.string	"-arch sm_90a -m 64 "



//--------------------- .note.nv.cuinfo           --------------------------
	.section	.note.nv.cuinfo,"",@"SHT_NOTE"
	.sectionflags	@"SHF_NOTE_NV_CUINFO"
        /*0018*/ 	.short	0x0002
        /*001a*/ 	.short	0x005a
        /*001c*/ 	.short	0x0082
	.zero		2


//--------------------- .nv.info                  --------------------------
	.section	.nv.info,"",@"SHT_CUDA_INFO"
	.align	4


	//----- nvinfo : EIATTR_REGCOUNT
	.align		4
        /*0000*/ 	.byte	0x04, 0x2f
        /*0002*/ 	.short	(.L_15 - .L_14)
	.align		4
.L_14:
        /*0004*/ 	.word	index@(_ZN7cutlass13device_kernelINS_4gemm6kernel13GemmUniversalIN4cute5tupleIJiiiiEEENS1_10collective13CollectiveMmaINS1_34MainloopSm90TmaGmmaWarpSpecializedILi18ENS5_IJNS4_1CILi1EEESB_SB_EEENS1_35KernelTmaWarpSpecializedCooperativeEEENS5_IJNSA_ILi128EEENSA_ILi64EEENSA_ILi32EEEEEENS_6half_tENS5_IJSB_llEEESJ_NS5_IJlSB_lEEENS4_8TiledMMAINS4_8MMA_AtomIJNS4_4SM904GMMA25MMA_64x64x16_F32F16F16_SSILNSP_5MajorE1ELSR_0ELNSP_7ScaleInE1ELSS_1EEEEEENS4_6LayoutINS5_IJNSA_ILi2EEESB_SB_EEENS5_IJSB_NSA_ILi0EEESY_EEEEENS5_IJNS4_10UnderscoreES11_S11_EEEEENS4_13SM90_TMA_LOADENS4_14ComposedLayoutINS4_7SwizzleILi3ELi4ELi3EEENS4_18smem_ptr_flag_bitsILi16EEENSV_INS5_IJSG_NSA_ILi8EEEEEENS5_IJSB_SG_EEEEEEEvNS4_8identityES14_NS15_INS16_ILi2ELi4ELi3EEES19_NSV_INS5_IJS1A_SH_EEENS5_IJSH_SB_EEEEEEEvS1F_EENS_8epilogue10collective6detail29Sm90TmaWarpSpecializedAdapterINS1N_15DefaultEpilogueISJ_SL_SL_NS1M_6thread17LinearCombinationISJ_Li1EffLNS1R_9ScaleType4KindE0ELNS_15FloatRoundStyleE2ESJ_EENS1_15EpilogueDefaultEEEEEvvEEEEvNT_6ParamsE)
        /*0008*/ 	.word	0x000000a8


	//----- nvinfo : EIATTR_FRAME_SIZE
	.align		4
.L_15:
        /*000c*/ 	.byte	0x04, 0x11
        /*000e*/ 	.short	(.L_17 - .L_16)
	.align		4
.L_16:
        /*0010*/ 	.word	index@(_ZN7cutlass13device_kernelINS_4gemm6kernel13GemmUniversalIN4cute5tupleIJiiiiEEENS1_10collective13CollectiveMmaINS1_34MainloopSm90TmaGmmaWarpSpecializedILi18ENS5_IJNS4_1CILi1EEESB_SB_EEENS1_35KernelTmaWarpSpecializedCooperativeEEENS5_IJNSA_ILi128EEENSA_ILi64EEENSA_ILi32EEEEEENS_6half_tENS5_IJSB_llEEESJ_NS5_IJlSB_lEEENS4_8TiledMMAINS4_8MMA_AtomIJNS4_4SM904GMMA25MMA_64x64x16_F32F16F16_SSILNSP_5MajorE1ELSR_0ELNSP_7ScaleInE1ELSS_1EEEEEENS4_6LayoutINS5_IJNSA_ILi2EEESB_SB_EEENS5_IJSB_NSA_ILi0EEESY_EEEEENS5_IJNS4_10UnderscoreES11_S11_EEEEENS4_13SM90_TMA_LOADENS4_14ComposedLayoutINS4_7SwizzleILi3ELi4ELi3EEENS4_18smem_ptr_flag_bitsILi16EEENSV_INS5_IJSG_NSA_ILi8EEEEEENS5_IJSB_SG_EEEEEEEvNS4_8identityES14_NS15_INS16_ILi2ELi4ELi3EEES19_NSV_INS5_IJS1A_SH_EEENS5_IJSH_SB_EEEEEEEvS1F_EENS_8epilogue10collective6detail29Sm90TmaWarpSpecializedAdapterINS1N_15DefaultEpilogueISJ_SL_SL_NS1M_6thread17LinearCombinationISJ_Li1EffLNS1R_9ScaleType4KindE0ELNS_15FloatRoundStyleE2ESJ_EENS1_15EpilogueDefaultEEEEEvvEEEEvNT_6ParamsE)
        /*0014*/ 	.word	0x00000000


	//----- nvinfo : EIATTR_MIN_STACK_SIZE
	.align		4
.L_17:
        /*0018*/ 	.byte	0x04, 0x12
        /*001a*/ 	.short	(.L_19 - .L_18)
	.align		4
.L_18:
        /*001c*/ 	.word	index@(_ZN7cutlass13device_kernelINS_4gemm6kernel13GemmUniversalIN4cute5tupleIJiiiiEEENS1_10collective13CollectiveMmaINS1_34MainloopSm90TmaGmmaWarpSpecializedILi18ENS5_IJNS4_1CILi1EEESB_SB_EEENS1_35KernelTmaWarpSpecializedCooperativeEEENS5_IJNSA_ILi128EEENSA_ILi64EEENSA_ILi32EEEEEENS_6half_tENS5_IJSB_llEEESJ_NS5_IJlSB_lEEENS4_8TiledMMAINS4_8MMA_AtomIJNS4_4SM904GMMA25MMA_64x64x16_F32F16F16_SSILNSP_5MajorE1ELSR_0ELNSP_7ScaleInE1ELSS_1EEEEEENS4_6LayoutINS5_IJNSA_ILi2EEESB_SB_EEENS5_IJSB_NSA_ILi0EEESY_EEEEENS5_IJNS4_10UnderscoreES11_S11_EEEEENS4_13SM90_TMA_LOADENS4_14ComposedLayoutINS4_7SwizzleILi3ELi4ELi3EEENS4_18smem_ptr_flag_bitsILi16EEENSV_INS5_IJSG_NSA_ILi8EEEEEENS5_IJSB_SG_EEEEEEEvNS4_8identityES14_NS15_INS16_ILi2ELi4ELi3EEES19_NSV_INS5_IJS1A_SH_EEENS5_IJSH_SB_EEEEEEEvS1F_EENS_8epilogue10collective6detail29Sm90TmaWarpSpecializedAdapterINS1N_15DefaultEpilogueISJ_SL_SL_NS1M_6thread17LinearCombinationISJ_Li1EffLNS1R_9ScaleType4KindE0ELNS_15FloatRoundStyleE2ESJ_EENS1_15EpilogueDefaultEEEEEvvEEEEvNT_6ParamsE)
        /*0020*/ 	.word	0x00000000
.L_19:


//--------------------- .nv.compat                --------------------------
	.section	.nv.compat,"",@"SHT_CUDA_COMPAT_INFO"
	.align	4
        /*0000*/ 	.byte	0x02, 0x09, 0x01, 0x00, 0x02, 0x02, 0x04, 0x00, 0x02, 0x05, 0x05, 0x00, 0x03, 0x07, 0x01, 0x01
        /*0010*/ 	.byte	0x02, 0x03, 0x01, 0x00, 0x02, 0x06, 0x01, 0x00, 0x04, 0x0b, 0x08, 0x00, 0x00, 0x00, 0x00, 0x00
        /*0020*/ 	.byte	0x00, 0x00, 0x00, 0x00


//--------------------- .nv.info._ZN7cutlass13device_kernelINS_4gemm6kernel13GemmUniversalIN4cute5tupleIJiiiiEEENS1_10collective13CollectiveMmaINS1_34MainloopSm90TmaGmmaWarpSpecializedILi18ENS5_IJNS4_1CILi1EEESB_SB_EEENS1_35KernelTmaWarpSpecializedCooperativeEEENS5_IJNSA_ILi128EEENSA_ILi64EEENSA_ILi32EEEEEENS_6half_tENS5_IJSB_llEEESJ_NS5_IJlSB_lEEENS4_8TiledMMAINS4_8MMA_AtomIJNS4_4SM904GMMA25MMA_64x64x16_F32F16F16_SSILNSP_5MajorE1ELSR_0ELNSP_7ScaleInE1ELSS_1EEEEEENS4_6LayoutINS5_IJNSA_ILi2EEESB_SB_EEENS5_IJSB_NSA_ILi0EEESY_EEEEENS5_IJNS4_10UnderscoreES11_S11_EEEEENS4_13SM90_TMA_LOADENS4_14ComposedLayoutINS4_7SwizzleILi3ELi4ELi3EEENS4_18smem_ptr_flag_bitsILi16EEENSV_INS5_IJSG_NSA_ILi8EEEEEENS5_IJSB_SG_EEEEEEEvNS4_8identityES14_NS15_INS16_ILi2ELi4ELi3EEES19_NSV_INS5_IJS1A_SH_EEENS5_IJSH_SB_EEEEEEEvS1F_EENS_8epilogue10collective6detail29Sm90TmaWarpSpecializedAdapterINS1N_15DefaultEpilogueISJ_SL_SL_NS1M_6thread17LinearCombinationISJ_Li1EffLNS1R_9ScaleType4KindE0ELNS_15FloatRoundStyleE2ESJ_EENS1_15EpilogueDefaultEEEEEvvEEEEvNT_6ParamsE --------------------------
	.section	.nv.info._ZN7cutlass13device_kernelINS_4gemm6kernel13GemmUniversalIN4cute5tupleIJiiiiEEENS1_10collective13CollectiveMmaINS1_34MainloopSm90TmaGmmaWarpSpecializedILi18ENS5_IJNS4_1CILi1EEESB_SB_EEENS1_35KernelTmaWarpSpecializedCooperativeEEENS5_IJNSA_ILi128EEENSA_ILi64EEENSA_ILi32EEEEEENS_6half_tENS5_IJSB_llEEESJ_NS5_IJlSB_lEEENS4_8TiledMMAINS4_8MMA_AtomIJNS4_4SM904GMMA25MMA_64x64x16_F32F16F16_SSILNSP_5MajorE1ELSR_0ELNSP_7ScaleInE1ELSS_1EEEEEENS4_6LayoutINS5_IJNSA_ILi2EEESB_SB_EEENS5_IJSB_NSA_ILi0EEESY_EEEEENS5_IJNS4_10UnderscoreES11_S11_EEEEENS4_13SM90_TMA_LOADENS4_14ComposedLayoutINS4_7SwizzleILi3ELi4ELi3EEENS4_18smem_ptr_flag_bitsILi16EEENSV_INS5_IJSG_NSA_ILi8EEEEEENS5_IJSB_SG_EEEEEEEvNS4_8identityES14_NS15_INS16_ILi2ELi4ELi3EEES19_NSV_INS5_IJS1A_SH_EEENS5_IJSH_SB_EEEEEEEvS1F_EENS_8epilogue10collective6detail29Sm90TmaWarpSpecializedAdapterINS1N_15DefaultEpilogueISJ_SL_SL_NS1M_6thread17LinearCombinationISJ_Li1EffLNS1R_9ScaleType4KindE0ELNS_15FloatRoundStyleE2ESJ_EENS1_15EpilogueDefaultEEEEEvvEEEEvNT_6ParamsE,"",@"SHT_CUDA_INFO"
	.sectionflags	@""
	.align	4


	//----- nvinfo : EIATTR_CUDA_API_VERSION
	.align		4
        /*0000*/ 	.byte	0x04, 0x37
        /*0002*/ 	.short	(.L_21 - .L_20)
.L_20:
        /*0004*/ 	.word	0x00000082


	//----- nvinfo : EIATTR_KPARAM_INFO
	.align		4
.L_21:
        /*0008*/ 	.byte	0x04, 0x17
        /*000a*/ 	.short	(.L_23 - .L_22)
.L_22:
        /*000c*/ 	.word	0x00000000
        /*0010*/ 	.short	0x0000
        /*0012*/ 	.short	0x0070
        /*0014*/ 	.byte	0x00, 0xf0, 0x01, 0x10


	//----- nvinfo : EIATTR_SPARSE_MMA_MASK
	.align		4
.L_23:
        /*0018*/ 	.byte	0x03, 0x50
        /*001a*/ 	.short	0x0000


	//----- nvinfo : EIATTR_MAXREG_COUNT
	.align		4
        /*001c*/ 	.byte	0x03, 0x1b
        /*001e*/ 	.short	0x00a8


	//----- nvinfo : EIATTR_NUM_BARRIERS
	.align		4
        /*0020*/ 	.byte	0x02, 0x4c
        /*0022*/ 	.byte	0x01
	.zero		1


	//----- nvinfo : EIATTR_EXTERNS
	.align		4
        /*0024*/ 	.byte	0x04, 0x0f
        /*0026*/ 	.short	(.L_25 - .L_24)


	//   ....[0]....
	.align		4
.L_24:
        /*0028*/ 	.word	index@(__assertfail)


	//----- nvinfo : EIATTR_MERCURY_ISA_VERSION
	.align		4
.L_25:
        /*002c*/ 	.byte	0x03, 0x5f
        /*002e*/ 	.short	0x0101


	//----- nvinfo : EIATTR_INT_WARP_WIDE_INSTR_OFFSETS
	.align		4
        /*0030*/ 	.byte	0x04, 0x31
        /*0032*/ 	.short	(.L_27 - .L_26)


	//   ....[0]....
.L_26:
        /*0034*/ 	.word	0x000005a0


	//   ....[1]....
        /*0038*/ 	.word	0x000005d0


	//   ....[2]....
        /*003c*/ 	.word	0x000006b0


	//----- nvinfo : EIATTR_COOP_GROUP_MASK_REGIDS
	.align		4
.L_27:
        /*0040*/ 	.byte	0x04, 0x29
        /*0042*/ 	.short	(.L_29 - .L_28)


	//   ....[0]....
.L_28:
        /*0044*/ 	.word	0xffffffff


	//   ....[1]....
        /*0048*/ 	.word	0xffffffff


	//   ....[2]....
        /*004c*/ 	.word	0xffffffff


	//   ....[3]....
        /*0050*/ 	.word	0xffffffff


	//   ....[4]....
        /*0054*/ 	.word	0xffffffff


	//----- nvinfo : EIATTR_COOP_GROUP_INSTR_OFFSETS
	.align		4
.L_29:
        /*0058*/ 	.byte	0x04, 0x28
        /*005a*/ 	.short	(.L_31 - .L_30)


	//   ....[0]....
.L_30:
        /*005c*/ 	.word	0x00000060


	//   ....[1]....
        /*0060*/ 	.word	0x00000070


	//   ....[2]....
        /*0064*/ 	.word	0x00000130


	//   ....[3]....
        /*0068*/ 	.word	0x000004b0


	//   ....[4]....
        /*006c*/ 	.word	0x00001160


	//----- nvinfo : EIATTR_REG_RECONFIG
	.align		4
.L_31:
        /*0070*/ 	.byte	0x01, 0x54
	.zero		2


	//----- nvinfo : EIATTR_SYSCALL_OFFSETS
	.align		4
        /*0074*/ 	.byte	0x04, 0x46
        /*0076*/ 	.short	(.L_33 - .L_32)


	//   ....[0]....
.L_32:
        /*0078*/ 	.word	0x00001320


	//----- nvinfo : EIATTR_MBARRIER_INSTR_OFFSETS
	.align		4
.L_33:
        /*007c*/ 	.byte	0x04, 0x39
        /*007e*/ 	.short	(.L_35 - .L_34)


	//   ....[0]....
.L_34:
        /*0080*/ 	.word	0x00000250
        /*0084*/ 	.word	0x000000ff
        /*0088*/ 	.word	0x00000000
        /*008c*/ 	.short	0x0100
        /*008e*/ 	.byte	0x08
	.zero		1


	//   ....[1]....
        /*0090*/ 	.word	0x00000260
        /*0094*/ 	.word	0x000000ff
        /*0098*/ 	.word	0x00000090
        /*009c*/ 	.short	0x0100
        /*009e*/ 	.byte	0x08
	.zero		1


	//   ....[2]....
        /*00a0*/ 	.word	0x00000270
        /*00a4*/ 	.word	0x000000ff
        /*00a8*/ 	.word	0x00000008
        /*00ac*/ 	.short	0x0100
        /*00ae*/ 	.byte	0x08
	.zero		1


	//   ....[3]....
        /*00b0*/ 	.word	0x00000280
        /*00b4*/ 	.word	0x000000ff
        /*00b8*/ 	.word	0x00000098
        /*00bc*/ 	.short	0x0100
        /*00be*/ 	.byte	0x08
	.zero		1


	//   ....[4]....
        /*00c0*/ 	.word	0x00000290
        /*00c4*/ 	.word	0x000000ff
        /*00c8*/ 	.word	0x00000010
        /*00cc*/ 	.short	0x0100
        /*00ce*/ 	.byte	0x08
	.zero		1


	//   ....[5]....
        /*00d0*/ 	.word	0x000002a0
        /*00d4*/ 	.word	0x000000ff
        /*00d8*/ 	.word	0x000000a0
        /*00dc*/ 	.short	0x0100
        /*00de*/ 	.byte	0x08
	.zero		1


	//   ....[6]....
        /*00e0*/ 	.word	0x000002b0
        /*00e4*/ 	.word	0x000000ff
        /*00e8*/ 	.word	0x00000018
        /*00ec*/ 	.short	0x0100
        /*00ee*/ 	.byte	0x08
	.zero		1


	//   ....[7]....
        /*00f0*/ 	.word	0x000002c0
        /*00f4*/ 	.word	0x000000ff
        /*00f8*/ 	.word	0x000000a8
        /*00fc*/ 	.short	0x0100
        /*00fe*/ 	.byte	0x08
	.zero		1


	//   ....[8]....
        /*0100*/ 	.word	0x000002d0
        /*0104*/ 	.word	0x000000ff
        /*0108*/ 	.word	0x00000020
        /*010c*/ 	.short	0x0100
        /*010e*/ 	.byte	0x08
	.zero		1


	//   ....[9]....
        /*0110*/ 	.word	0x000002e0
        /*0114*/ 	.word	0x000000ff
        /*0118*/ 	.word	0x000000b0
        /*011c*/ 	.short	0x0100
        /*011e*/ 	.byte	0x08
	.zero		1


	//   ....[10]....
        /*0120*/ 	.word	0x000002f0
        /*0124*/ 	.word	0x000000ff
        /*0128*/ 	.word	0x00000028
        /*012c*/ 	.short	0x0100
        /*012e*/ 	.byte	0x08
	.zero		1


	//   ....[11]....
        /*0130*/ 	.word	0x00000300
        /*0134*/ 	.word	0x000000ff
        /*0138*/ 	.word	0x000000b8
        /*013c*/ 	.short	0x0100
        /*013e*/ 	.byte	0x08
	.zero		1


	//   ....[12]....
        /*0140*/ 	.word	0x00000310
        /*0144*/ 	.word	0x000000ff
        /*0148*/ 	.word	0x00000030
        /*014c*/ 	.short	0x0100
        /*014e*/ 	.byte	0x08
	.zero		1


	//   ....[13]....
        /*0150*/ 	.word	0x00000320
        /*0154*/ 	.word	0x000000ff
        /*0158*/ 	.word	0x000000c0
        /*015c*/ 	.short	0x0100
        /*015e*/ 	.byte	0x08
	.zero		1


	//   ....[14]....
        /*0160*/ 	.word	0x00000330
        /*0164*/ 	.word	0x000000ff
        /*0168*/ 	.word	0x00000038
        /*016c*/ 	.short	0x0100
        /*016e*/ 	.byte	0x08
	.zero		1


	//   ....[15]....
        /*0170*/ 	.word	0x00000340
        /*0174*/ 	.word	0x000000ff
        /*0178*/ 	.word	0x000000c8
        /*017c*/ 	.short	0x0100
        /*017e*/ 	.byte	0x08
	.zero		1


	//   ....[16]....
        /*0180*/ 	.word	0x00000350
        /*0184*/ 	.word	0x000000ff
        /*0188*/ 	.word	0x00000040
        /*018c*/ 	.short	0x0100
        /*018e*/ 	.byte	0x08
	.zero		1


	//   ....[17]....
        /*0190*/ 	.word	0x00000360
        /*0194*/ 	.word	0x000000ff
        /*0198*/ 	.word	0x000000d0
        /*019c*/ 	.short	0x0100
        /*019e*/ 	.byte	0x08
	.zero		1


	//   ....[18]....
        /*01a0*/ 	.word	0x00000370
        /*01a4*/ 	.word	0x000000ff
        /*01a8*/ 	.word	0x00000048
        /*01ac*/ 	.short	0x0100
        /*01ae*/ 	.byte	0x08
	.zero		1


	//   ....[19]....
        /*01b0*/ 	.word	0x00000380
        /*01b4*/ 	.word	0x000000ff
        /*01b8*/ 	.word	0x000000d8
        /*01bc*/ 	.short	0x0100
        /*01be*/ 	.byte	0x08
	.zero		1


	//   ....[20]....
        /*01c0*/ 	.word	0x00000390
        /*01c4*/ 	.word	0x000000ff
        /*01c8*/ 	.word	0x00000050
        /*01cc*/ 	.short	0x0100
        /*01ce*/ 	.byte	0x08
	.zero		1


	//   ....[21]....
        /*01d0*/ 	.word	0x000003a0
        /*01d4*/ 	.word	0x000000ff
        /*01d8*/ 	.word	0x000000e0
        /*01dc*/ 	.short	0x0100
        /*01de*/ 	.byte	0x08
	.zero		1


	//   ....[22]....
        /*01e0*/ 	.word	0x000003b0
        /*01e4*/ 	.word	0x000000ff
        /*01e8*/ 	.word	0x00000058
        /*01ec*/ 	.short	0x0100
        /*01ee*/ 	.byte	0x08
	.zero		1


	//   ....[23]....
        /*01f0*/ 	.word	0x000003c0
        /*01f4*/ 	.word	0x000000ff
        /*01f8*/ 	.word	0x000000e8
        /*01fc*/ 	.short	0x0100
        /*01fe*/ 	.byte	0x08
	.zero		1


	//   ....[24]....
        /*0200*/ 	.word	0x000003d0
        /*0204*/ 	.word	0x000000ff
        /*0208*/ 	.word	0x00000060
        /*020c*/ 	.short	0x0100
        /*020e*/ 	.byte	0x08
	.zero		1


	//   ....[25]....
        /*0210*/ 	.word	0x000003e0
        /*0214*/ 	.word	0x000000ff
        /*0218*/ 	.word	0x000000f0
        /*021c*/ 	.short	0x0100
        /*021e*/ 	.byte	0x08
	.zero		1


	//   ....[26]....
        /*0220*/ 	.word	0x000003f0
        /*0224*/ 	.word	0x000000ff
        /*0228*/ 	.word	0x00000068
        /*022c*/ 	.short	0x0100
        /*022e*/ 	.byte	0x08
	.zero		1


	//   ....[27]....
        /*0230*/ 	.word	0x00000400
        /*0234*/ 	.word	0x000000ff
        /*0238*/ 	.word	0x000000f8
        /*023c*/ 	.short	0x0100
        /*023e*/ 	.byte	0x08
	.zero		1


	//   ....[28]....
        /*0240*/ 	.word	0x00000410
        /*0244*/ 	.word	0x000000ff
        /*0248*/ 	.word	0x00000070
        /*024c*/ 	.short	0x0100
        /*024e*/ 	.byte	0x08
	.zero		1


	//   ....[29]....
        /*0250*/ 	.word	0x00000420
        /*0254*/ 	.word	0x000000ff
        /*0258*/ 	.word	0x00000100
        /*025c*/ 	.short	0x0100
        /*025e*/ 	.byte	0x08
	.zero		1


	//   ....[30]....
        /*0260*/ 	.word	0x00000430
        /*0264*/ 	.word	0x000000ff
        /*0268*/ 	.word	0x00000078
        /*026c*/ 	.short	0x0100
        /*026e*/ 	.byte	0x08
	.zero		1


	//   ....[31]....
        /*0270*/ 	.word	0x00000440
        /*0274*/ 	.word	0x000000ff
        /*0278*/ 	.word	0x00000108
        /*027c*/ 	.short	0x0100
        /*027e*/ 	.byte	0x08
	.zero		1


	//   ....[32]....
        /*0280*/ 	.word	0x00000450
        /*0284*/ 	.word	0x000000ff
        /*0288*/ 	.word	0x00000080
        /*028c*/ 	.short	0x0100
        /*028e*/ 	.byte	0x08
	.zero		1


	//   ....[33]....
        /*0290*/ 	.word	0x00000460
        /*0294*/ 	.word	0x000000ff
        /*0298*/ 	.word	0x00000110
        /*029c*/ 	.short	0x0100
        /*029e*/ 	.byte	0x08
	.zero		1


	//   ....[34]....
        /*02a0*/ 	.word	0x00000470
        /*02a4*/ 	.word	0x000000ff
        /*02a8*/ 	.word	0x00000088
        /*02ac*/ 	.short	0x0100
        /*02ae*/ 	.byte	0x08
	.zero		1


	//   ....[35]....
        /*02b0*/ 	.word	0x00000480
        /*02b4*/ 	.word	0x000000ff
        /*02b8*/ 	.word	0x00000118
        /*02bc*/ 	.short	0x0100
        /*02be*/ 	.byte	0x08
	.zero		1


	//   ....[36]....
        /*02c0*/ 	.word	0x00000720
        /*02c4*/ 	.word	0x000000ff
        /*02c8*/ 	.word	0x00000130
        /*02cc*/ 	.short	0x0100
        /*02ce*/ 	.byte	0x06
	.zero		1


	//   ....[37]....
        /*02d0*/ 	.word	0x00000780
        /*02d4*/ 	.word	0x000000ff
        /*02d8*/ 	.word	0x00000138
        /*02dc*/ 	.short	0x0100
        /*02de*/ 	.byte	0x06
	.zero		1


	//   ....[38]....
        /*02e0*/ 	.word	0x000013a0
        /*02e4*/ 	.word	0x00000003
        /*02e8*/ 	.word	0x00000000
        /*02ec*/ 	.short	0x010a
        /*02ee*/ 	.byte	0x3f
	.zero		1


	//   ....[39]....
        /*02f0*/ 	.word	0x000013e0
        /*02f4*/ 	.word	0x00000003
        /*02f8*/ 	.word	0x00000000
        /*02fc*/ 	.short	0x010a
        /*02fe*/ 	.byte	0x3f
	.zero		1


	//   ....[40]....
        /*0300*/ 	.word	0x00001670
        /*0304*/ 	.word	0x000000ff
        /*0308*/ 	.word	0x00000000
        /*030c*/ 	.short	0x010a
        /*030e*/ 	.byte	0x04
	.zero		1


	//   ....[41]....
        /*0310*/ 	.word	0x000016b0
        /*0314*/ 	.word	0x000000ff
        /*0318*/ 	.word	0x00000000
        /*031c*/ 	.short	0x010a
        /*031e*/ 	.byte	0x04
	.zero		1


	//   ....[42]....
        /*0320*/ 	.word	0x00001810
        /*0324*/ 	.word	0x000000ff
        /*0328*/ 	.word	0x00000000
        /*032c*/ 	.short	0x0101
        /*032e*/ 	.byte	0x04
	.zero		1


	//   ....[43]....
        /*0330*/ 	.word	0x00001a10
        /*0334*/ 	.word	0x000000ff
        /*0338*/ 	.word	0x00000000
        /*033c*/ 	.short	0x0101
        /*033e*/ 	.byte	0x06
	.zero		1


	//   ....[44]....
        /*0340*/ 	.word	0x00004fc0
        /*0344*/ 	.word	0x0000000e
        /*0348*/ 	.word	0x00000090
        /*034c*/ 	.short	0x010a
        /*034e*/ 	.byte	0x3f
	.zero		1


	//   ....[45]....
        /*0350*/ 	.word	0x000053a0
        /*0354*/ 	.word	0x00000006
        /*0358*/ 	.word	0x00000138
        /*035c*/ 	.short	0x0101
        /*035e*/ 	.byte	0x3f
	.zero		1


	//   ....[46]....
        /*0360*/ 	.word	0x00005ad0
        /*0364*/ 	.word	0x00000007
        /*0368*/ 	.word	0x00000000
        /*036c*/ 	.short	0x010a
        /*036e*/ 	.byte	0x3f
	.zero		1


	//   ....[47]....
        /*0370*/ 	.word	0x00005b50
        /*0374*/ 	.word	0x00000009
        /*0378*/ 	.word	0x00000000
        /*037c*/ 	.short	0x010a
        /*037e*/ 	.byte	0x3f
	.zero		1


	//   ....[48]....
        /*0380*/ 	.word	0x00005be0
        /*0384*/ 	.word	0x00000006
        /*0388*/ 	.word	0x00000000
        /*038c*/ 	.short	0x010a
        /*038e*/ 	.byte	0x3f
	.zero		1


	//   ....[49]....
        /*0390*/ 	.word	0x00005c70
        /*0394*/ 	.word	0x00000009
        /*0398*/ 	.word	0x00000000
        /*039c*/ 	.short	0x010a
        /*039e*/ 	.byte	0x3f
	.zero		1


	//   ....[50]....
        /*03a0*/ 	.word	0x00005d00
        /*03a4*/ 	.word	0x00000006
        /*03a8*/ 	.word	0x00000000
        /*03ac*/ 	.short	0x010a
        /*03ae*/ 	.byte	0x3f
	.zero		1


	//   ....[51]....
        /*03b0*/ 	.word	0x00005d90
        /*03b4*/ 	.word	0x00000009
        /*03b8*/ 	.word	0x00000000
        /*03bc*/ 	.short	0x010a
        /*03be*/ 	.byte	0x3f
	.zero		1


	//   ....[52]....
        /*03c0*/ 	.word	0x00005e20
        /*03c4*/ 	.word	0x00000006
        /*03c8*/ 	.word	0x00000000
        /*03cc*/ 	.short	0x010a
        /*03ce*/ 	.byte	0x3f
	.zero		1


	//   ....[53]....
        /*03d0*/ 	.word	0x00005eb0
        /*03d4*/ 	.word	0x00000009
        /*03d8*/ 	.word	0x00000000
        /*03dc*/ 	.short	0x010a
        /*03de*/ 	.byte	0x3f
	.zero		1


	//   ....[54]....
        /*03e0*/ 	.word	0x00005f40
        /*03e4*/ 	.word	0x00000006
        /*03e8*/ 	.word	0x00000000
        /*03ec*/ 	.short	0x010a
        /*03ee*/ 	.byte	0x3f
	.zero		1


	//   ....[55]....
        /*03f0*/ 	.word	0x00005fd0
        /*03f4*/ 	.word	0x00000009
        /*03f8*/ 	.word	0x00000000
        /*03fc*/ 	.short	0x010a
        /*03fe*/ 	.byte	0x3f
	.zero		1


	//   ....[56]....
        /*0400*/ 	.word	0x00006060
        /*0404*/ 	.word	0x00000006
        /*0408*/ 	.word	0x00000000
        /*040c*/ 	.short	0x010a
        /*040e*/ 	.byte	0x3f
	.zero		1


	//   ....[57]....
        /*0410*/ 	.word	0x000060f0
        /*0414*/ 	.word	0x00000009
        /*0418*/ 	.word	0x00000000
        /*041c*/ 	.short	0x010a
        /*041e*/ 	.byte	0x3f
	.zero		1


	//   ....[58]....
        /*0420*/ 	.word	0x00006180
        /*0424*/ 	.word	0x00000006
        /*0428*/ 	.word	0x00000000
        /*042c*/ 	.short	0x010a
        /*042e*/ 	.byte	0x3f
	.zero		1


	//   ....[59]....
        /*0430*/ 	.word	0x00006210
        /*0434*/ 	.word	0x00000009
        /*0438*/ 	.word	0x00000000
        /*043c*/ 	.short	0x010a
        /*043e*/ 	.byte	0x3f
	.zero		1


	//   ....[60]....
        /*0440*/ 	.word	0x000062a0
        /*0444*/ 	.word	0x00000006
        /*0448*/ 	.word	0x00000000
        /*044c*/ 	.short	0x010a
        /*044e*/ 	.byte	0x3f
	.zero		1


	//   ....[61]....
        /*0450*/ 	.word	0x00006330
        /*0454*/ 	.word	0x00000009
        /*0458*/ 	.word	0x00000000
        /*045c*/ 	.short	0x010a
        /*045e*/ 	.byte	0x3f
	.zero		1


	//   ....[62]....
        /*0460*/ 	.word	0x000063c0
        /*0464*/ 	.word	0x00000006
        /*0468*/ 	.word	0x00000000
        /*046c*/ 	.short	0x010a
        /*046e*/ 	.byte	0x3f
	.zero		1


	//   ....[63]....
        /*0470*/ 	.word	0x00006450
        /*0474*/ 	.word	0x00000003
        /*0478*/ 	.word	0x00000000
        /*047c*/ 	.short	0x010a
        /*047e*/ 	.byte	0x3f
	.zero		1


	//   ....[64]....
        /*0480*/ 	.word	0x000064b0
        /*0484*/ 	.word	0x00000003
        /*0488*/ 	.word	0x00000000
        /*048c*/ 	.short	0x010a
        /*048e*/ 	.byte	0x3f
	.zero		1


	//   ....[65]....
        /*0490*/ 	.word	0x00006510
        /*0494*/ 	.word	0x00000004
        /*0498*/ 	.word	0x00000000
        /*049c*/ 	.short	0x010a
        /*049e*/ 	.byte	0x3f
	.zero		1


	//   ....[66]....
        /*04a0*/ 	.word	0x000065e0
        /*04a4*/ 	.word	0x0000000e
        /*04a8*/ 	.word	0x00000090
        /*04ac*/ 	.short	0x010a
        /*04ae*/ 	.byte	0x3f
	.zero		1


	//   ....[67]....
        /*04b0*/ 	.word	0x000066b0
        /*04b4*/ 	.word	0x00000007
        /*04b8*/ 	.word	0x00000000
        /*04bc*/ 	.short	0x010a
        /*04be*/ 	.byte	0x3f
	.zero		1


	//   ....[68]....
        /*04c0*/ 	.word	0x00006700
        /*04c4*/ 	.word	0x00000009
        /*04c8*/ 	.word	0x00000000
        /*04cc*/ 	.short	0x010a
        /*04ce*/ 	.byte	0x3f
	.zero		1


	//   ....[69]....
        /*04d0*/ 	.word	0x00006750
        /*04d4*/ 	.word	0x00000006
        /*04d8*/ 	.word	0x00000000
        /*04dc*/ 	.short	0x010a
        /*04de*/ 	.byte	0x3f
	.zero		1


	//   ....[70]....
        /*04e0*/ 	.word	0x000067a0
        /*04e4*/ 	.word	0x00000009
        /*04e8*/ 	.word	0x00000000
        /*04ec*/ 	.short	0x010a
        /*04ee*/ 	.byte	0x3f
	.zero		1


	//   ....[71]....
        /*04f0*/ 	.word	0x000067f0
        /*04f4*/ 	.word	0x00000006
        /*04f8*/ 	.word	0x00000000
        /*04fc*/ 	.short	0x010a
        /*04fe*/ 	.byte	0x3f
	.zero		1


	//   ....[72]....
        /*0500*/ 	.word	0x00006840
        /*0504*/ 	.word	0x00000009
        /*0508*/ 	.word	0x00000000
        /*050c*/ 	.short	0x010a
        /*050e*/ 	.byte	0x3f
	.zero		1


	//   ....[73]....
        /*0510*/ 	.word	0x00006890
        /*0514*/ 	.word	0x00000006
        /*0518*/ 	.word	0x00000000
        /*051c*/ 	.short	0x010a
        /*051e*/ 	.byte	0x3f
	.zero		1


	//   ....[74]....
        /*0520*/ 	.word	0x000068e0
        /*0524*/ 	.word	0x00000009
        /*0528*/ 	.word	0x00000000
        /*052c*/ 	.short	0x010a
        /*052e*/ 	.byte	0x3f
	.zero		1


	//   ....[75]....
        /*0530*/ 	.word	0x00006930
        /*0534*/ 	.word	0x00000006
        /*0538*/ 	.word	0x00000000
        /*053c*/ 	.short	0x010a
        /*053e*/ 	.byte	0x3f
	.zero		1


	//   ....[76]....
        /*0540*/ 	.word	0x00006980
        /*0544*/ 	.word	0x00000009
        /*0548*/ 	.word	0x00000000
        /*054c*/ 	.short	0x010a
        /*054e*/ 	.byte	0x3f
	.zero		1


	//   ....[77]....
        /*0550*/ 	.word	0x000069d0
        /*0554*/ 	.word	0x00000006
        /*0558*/ 	.word	0x00000000
        /*055c*/ 	.short	0x010a
        /*055e*/ 	.byte	0x3f
	.zero		1


	//   ....[78]....
        /*0560*/ 	.word	0x00006a20
        /*0564*/ 	.word	0x00000009
        /*0568*/ 	.word	0x00000000
        /*056c*/ 	.short	0x010a
        /*056e*/ 	.byte	0x3f
	.zero		1


	//   ....[79]....
        /*0570*/ 	.word	0x00006a70
        /*0574*/ 	.word	0x00000006
        /*0578*/ 	.word	0x00000000
        /*057c*/ 	.short	0x010a
        /*057e*/ 	.byte	0x3f
	.zero		1


	//   ....[80]....
        /*0580*/ 	.word	0x00006ac0
        /*0584*/ 	.word	0x00000009
        /*0588*/ 	.word	0x00000000
        /*058c*/ 	.short	0x010a
        /*058e*/ 	.byte	0x3f
	.zero		1


	//   ....[81]....
        /*0590*/ 	.word	0x00006b10
        /*0594*/ 	.word	0x00000006
        /*0598*/ 	.word	0x00000000
        /*059c*/ 	.short	0x010a
        /*059e*/ 	.byte	0x3f
	.zero		1


	//   ....[82]....
        /*05a0*/ 	.word	0x00006b60
        /*05a4*/ 	.word	0x00000009
        /*05a8*/ 	.word	0x00000000
        /*05ac*/ 	.short	0x010a
        /*05ae*/ 	.byte	0x3f
	.zero		1


	//   ....[83]....
        /*05b0*/ 	.word	0x00006bb0
        /*05b4*/ 	.word	0x00000006
        /*05b8*/ 	.word	0x00000000
        /*05bc*/ 	.short	0x010a
        /*05be*/ 	.byte	0x3f
	.zero		1


	//----- nvinfo : EIATTR_NUM_MBARRIERS
	.align		4
.L_35:
        /*05c0*/ 	.byte	0x03, 0x38
        /*05c2*/ 	.short	0x0026


	//----- nvinfo : EIATTR_EXIT_INSTR_OFFSETS
	.align		4
        /*05c4*/ 	.byte	0x04, 0x1c
        /*05c6*/ 	.short	(.L_37 - .L_36)


	//   ....[0]....
.L_36:
        /*05c8*/ 	.word	0x000007d0


	//   ....[1]....
        /*05cc*/ 	.word	0x00001090


	//   ....[2]....
        /*05d0*/ 	.word	0x00004610


	//   ....[3]....
        /*05d4*/ 	.word	0x00004c40


	//   ....[4]....
        /*05d8*/ 	.word	0x000064a0


	//----- nvinfo : EIATTR_MAX_THREADS
	.align		4
.L_37:
        /*05dc*/ 	.byte	0x04, 0x05
        /*05de*/ 	.short	(.L_39 - .L_38)
.L_38:
        /*05e0*/ 	.word	0x00000180
        /*05e4*/ 	.word	0x00000001
        /*05e8*/ 	.word	0x00000001


	//----- nvinfo : EIATTR_CRS_STACK_SIZE
	.align		4
.L_39:
        /*05ec*/ 	.byte	0x04, 0x1e
        /*05ee*/ 	.short	(.L_41 - .L_40)
.L_40:
        /*05f0*/ 	.word	0x00000000


	//----- nvinfo : EIATTR_CBANK_PARAM_SIZE
	.align		4
.L_41:
        /*05f4*/ 	.byte	0x03, 0x19
        /*05f6*/ 	.short	0x0470


	//----- nvinfo : EIATTR_PARAM_CBANK
	.align		4
        /*05f8*/ 	.byte	0x04, 0x0a
        /*05fa*/ 	.short	(.L_43 - .L_42)
	.align		4
.L_42:
        /*05fc*/ 	.word	index@(.nv.constant0._ZN7cutlass13device_kernelINS_4gemm6kernel13GemmUniversalIN4cute5tupleIJiiiiEEENS1_10collective13CollectiveMmaINS1_34MainloopSm90TmaGmmaWarpSpecializedILi18ENS5_IJNS4_1CILi1EEESB_SB_EEENS1_35KernelTmaWarpSpecializedCooperativeEEENS5_IJNSA_ILi128EEENSA_ILi64EEENSA_ILi32EEEEEENS_6half_tENS5_IJSB_llEEESJ_NS5_IJlSB_lEEENS4_8TiledMMAINS4_8MMA_AtomIJNS4_4SM904GMMA25MMA_64x64x16_F32F16F16_SSILNSP_5MajorE1ELSR_0ELNSP_7ScaleInE1ELSS_1EEEEEENS4_6LayoutINS5_IJNSA_ILi2EEESB_SB_EEENS5_IJSB_NSA_ILi0EEESY_EEEEENS5_IJNS4_10UnderscoreES11_S11_EEEEENS4_13SM90_TMA_LOADENS4_14ComposedLayoutINS4_7SwizzleILi3ELi4ELi3EEENS4_18smem_ptr_flag_bitsILi16EEENSV_INS5_IJSG_NSA_ILi8EEEEEENS5_IJSB_SG_EEEEEEEvNS4_8identityES14_NS15_INS16_ILi2ELi4ELi3EEES19_NSV_INS5_IJS1A_SH_EEENS5_IJSH_SB_EEEEEEEvS1F_EENS_8epilogue10collective6detail29Sm90TmaWarpSpecializedAdapterINS1N_15DefaultEpilogueISJ_SL_SL_NS1M_6thread17LinearCombinationISJ_Li1EffLNS1R_9ScaleType4KindE0ELNS_15FloatRoundStyleE2ESJ_EENS1_15EpilogueDefaultEEEEEvvEEEEvNT_6ParamsE)
        /*0600*/ 	.short	0x0210
        /*0602*/ 	.short	0x0470


	//----- nvinfo : EIATTR_SW_WAR
	.align		4
.L_43:
        /*0604*/ 	.byte	0x04, 0x36
        /*0606*/ 	.short	(.L_45 - .L_44)
.L_44:
        /*0608*/ 	.word	0x00000008
.L_45:


//--------------------- .nv.callgraph             --------------------------
	.section	.nv.callgraph,"",@"SHT_CUDA_CALLGRAPH"
	.align	4
	.sectionentsize	8
	.align		4
        /*0000*/ 	.word	0x00000000
	.align		4
        /*0004*/ 	.word	0xffffffff
	.align		4
        /*0008*/ 	.word	index@(_ZN7cutlass13device_kernelINS_4gemm6kernel13GemmUniversalIN4cute5tupleIJiiiiEEENS1_10collective13CollectiveMmaINS1_34MainloopSm90TmaGmmaWarpSpecializedILi18ENS5_IJNS4_1CILi1EEESB_SB_EEENS1_35KernelTmaWarpSpecializedCooperativeEEENS5_IJNSA_ILi128EEENSA_ILi64EEENSA_ILi32EEEEEENS_6half_tENS5_IJSB_llEEESJ_NS5_IJlSB_lEEENS4_8TiledMMAINS4_8MMA_AtomIJNS4_4SM904GMMA25MMA_64x64x16_F32F16F16_SSILNSP_5MajorE1ELSR_0ELNSP_7ScaleInE1ELSS_1EEEEEENS4_6LayoutINS5_IJNSA_ILi2EEESB_SB_EEENS5_IJSB_NSA_ILi0EEESY_EEEEENS5_IJNS4_10UnderscoreES11_S11_EEEEENS4_13SM90_TMA_LOADENS4_14ComposedLayoutINS4_7SwizzleILi3ELi4ELi3EEENS4_18smem_ptr_flag_bitsILi16EEENSV_INS5_IJSG_NSA_ILi8EEEEEENS5_IJSB_SG_EEEEEEEvNS4_8identityES14_NS15_INS16_ILi2ELi4ELi3EEES19_NSV_INS5_IJS1A_SH_EEENS5_IJSH_SB_EEEEEEEvS1F_EENS_8epilogue10collective6detail29Sm90TmaWarpSpecializedAdapterINS1N_15DefaultEpilogueISJ_SL_SL_NS1M_6thread17LinearCombinationISJ_Li1EffLNS1R_9ScaleType4KindE0ELNS_15FloatRoundStyleE2ESJ_EENS1_15EpilogueDefaultEEEEEvvEEEEvNT_6ParamsE)
	.align		4
        /*000c*/ 	.word	index@(__assertfail)
	.align		4
        /*0010*/ 	.word	0x00000000
	.align		4
        /*0014*/ 	.word	0xfffffffe
	.align		4
        /*0018*/ 	.word	0x00000000
	.align		4
        /*001c*/ 	.word	0xfffffffd
	.align		4
        /*0020*/ 	.word	0x00000000
	.align		4
        /*0024*/ 	.word	0xfffffffc


//--------------------- .nv.constant4             --------------------------
	.section	.nv.constant4,"a",@progbits
	.align	8
	.align		8
.nv.constant4:
        /*0000*/ 	.dword	__assertfail
	.align		8
        /*0008*/ 	.dword	__unnamed_1
	.align		8
        /*0010*/ 	.dword	_ZN39_INTERNAL_72a2432b_4_k_cu_b7b1de9f_29904cuda3std3__45__cpo5beginE
	.align		8
        /*0018*/ 	.dword	_ZN39_INTERNAL_72a2432b_4_k_cu_b7b1de9f_29904cuda3std3__45__cpo3endE
	.align		8
        /*0020*/ 	.dword	_ZN39_INTERNAL_72a2432b_4_k_cu_b7b1de9f_29904cuda3std3__45__cpo6cbeginE
	.align		8
        /*0028*/ 	.dword	_ZN39_INTERNAL_72a2432b_4_k_cu_b7b1de9f_29904cuda3std3__45__cpo4cendE
	.align		8
        /*0030*/ 	.dword	_ZN39_INTERNAL_72a2432b_4_k_cu_b7b1de9f_29904cuda3std3__441_GLOBAL__N__72a2432b_4_k_cu_b7b1de9f_29906ignoreE
	.align		8
        /*0038*/ 	.dword	_ZN39_INTERNAL_72a2432b_4_k_cu_b7b1de9f_29904cuda3std3__419piecewise_constructE
	.align		8
        /*0040*/ 	.dword	_ZN39_INTERNAL_72a2432b_4_k_cu_b7b1de9f_29904cuda3std3__48in_placeE
	.align		8
        /*0048*/ 	.dword	_ZN39_INTERNAL_72a2432b_4_k_cu_b7b1de9f_29904cuda3std6ranges3__45__cpo4swapE
	.align		8
        /*0050*/ 	.dword	_ZN39_INTERNAL_72a2432b_4_k_cu_b7b1de9f_29904cuda3std6ranges3__45__cpo9iter_moveE
	.align		8
        /*0058*/ 	.dword	_ZN39_INTERNAL_72a2432b_4_k_cu_b7b1de9f_29904cute7productE
	.align		8
        /*0060*/ 	.dword	_ZN39_INTERNAL_72a2432b_4_k_cu_b7b1de9f_29904cute1_E
	.align		8
        /*0068*/ 	.dword	$str$22
	.align		8
        /*0070*/ 	.dword	$str$23


//--------------------- .text._ZN7cutlass13device_kernelINS_4gemm6kernel13GemmUniversalIN4cute5tupleIJiiiiEEENS1_10collective13CollectiveMmaINS1_34MainloopSm90TmaGmmaWarpSpecializedILi18ENS5_IJNS4_1CILi1EEESB_SB_EEENS1_35KernelTmaWarpSpecializedCooperativeEEENS5_IJNSA_ILi128EEENSA_ILi64EEENSA_ILi32EEEEEENS_6half_tENS5_IJSB_llEEESJ_NS5_IJlSB_lEEENS4_8TiledMMAINS4_8MMA_AtomIJNS4_4SM904GMMA25MMA_64x64x16_F32F16F16_SSILNSP_5MajorE1ELSR_0ELNSP_7ScaleInE1ELSS_1EEEEEENS4_6LayoutINS5_IJNSA_ILi2EEESB_SB_EEENS5_IJSB_NSA_ILi0EEESY_EEEEENS5_IJNS4_10UnderscoreES11_S11_EEEEENS4_13SM90_TMA_LOADENS4_14ComposedLayoutINS4_7SwizzleILi3ELi4ELi3EEENS4_18smem_ptr_flag_bitsILi16EEENSV_INS5_IJSG_NSA_ILi8EEEEEENS5_IJSB_SG_EEEEEEEvNS4_8identityES14_NS15_INS16_ILi2ELi4ELi3EEES19_NSV_INS5_IJS1A_SH_EEENS5_IJSH_SB_EEEEEEEvS1F_EENS_8epilogue10collective6detail29Sm90TmaWarpSpecializedAdapterINS1N_15DefaultEpilogueISJ_SL_SL_NS1M_6thread17LinearCombinationISJ_Li1EffLNS1R_9ScaleType4KindE0ELNS_15FloatRoundStyleE2ESJ_EENS1_15EpilogueDefaultEEEEEvvEEEEvNT_6ParamsE --------------------------
	.section	.text._ZN7cutlass13device_kernelINS_4gemm6kernel13GemmUniversalIN4cute5tupleIJiiiiEEENS1_10collective13CollectiveMmaINS1_34MainloopSm90TmaGmmaWarpSpecializedILi18ENS5_IJNS4_1CILi1EEESB_SB_EEENS1_35KernelTmaWarpSpecializedCooperativeEEENS5_IJNSA_ILi128EEENSA_ILi64EEENSA_ILi32EEEEEENS_6half_tENS5_IJSB_llEEESJ_NS5_IJlSB_lEEENS4_8TiledMMAINS4_8MMA_AtomIJNS4_4SM904GMMA25MMA_64x64x16_F32F16F16_SSILNSP_5MajorE1ELSR_0ELNSP_7ScaleInE1ELSS_1EEEEEENS4_6LayoutINS5_IJNSA_ILi2EEESB_SB_EEENS5_IJSB_NSA_ILi0EEESY_EEEEENS5_IJNS4_10UnderscoreES11_S11_EEEEENS4_13SM90_TMA_LOADENS4_14ComposedLayoutINS4_7SwizzleILi3ELi4ELi3EEENS4_18smem_ptr_flag_bitsILi16EEENSV_INS5_IJSG_NSA_ILi8EEEEEENS5_IJSB_SG_EEEEEEEvNS4_8identityES14_NS15_INS16_ILi2ELi4ELi3EEES19_NSV_INS5_IJS1A_SH_EEENS5_IJSH_SB_EEEEEEEvS1F_EENS_8epilogue10collective6detail29Sm90TmaWarpSpecializedAdapterINS1N_15DefaultEpilogueISJ_SL_SL_NS1M_6thread17LinearCombinationISJ_Li1EffLNS1R_9ScaleType4KindE0ELNS_15FloatRoundStyleE2ESJ_EENS1_15EpilogueDefaultEEEEEvvEEEEvNT_6ParamsE,"ax",@progbits
	.align	128
.text._ZN7cutlass13device_kernelINS_4gemm6kernel13GemmUniversalIN4cute5tupleIJiiiiEEENS1_10collective13CollectiveMmaINS1_34MainloopSm90TmaGmmaWarpSpecializedILi18ENS5_IJNS4_1CILi1EEESB_SB_EEENS1_35KernelTmaWarpSpecializedCooperativeEEENS5_IJNSA_ILi128EEENSA_ILi64EEENSA_ILi32EEEEEENS_6half_tENS5_IJSB_llEEESJ_NS5_IJlSB_lEEENS4_8TiledMMAINS4_8MMA_AtomIJNS4_4SM904GMMA25MMA_64x64x16_F32F16F16_SSILNSP_5MajorE1ELSR_0ELNSP_7ScaleInE1ELSS_1EEEEEENS4_6LayoutINS5_IJNSA_ILi2EEESB_SB_EEENS5_IJSB_NSA_ILi0EEESY_EEEEENS5_IJNS4_10UnderscoreES11_S11_EEEEENS4_13SM90_TMA_LOADENS4_14ComposedLayoutINS4_7SwizzleILi3ELi4ELi3EEENS4_18smem_ptr_flag_bitsILi16EEENSV_INS5_IJSG_NSA_ILi8EEEEEENS5_IJSB_SG_EEEEEEEvNS4_8identityES14_NS15_INS16_ILi2ELi4ELi3EEES19_NSV_INS5_IJS1A_SH_EEENS5_IJSH_SB_EEEEEEEvS1F_EENS_8epilogue10collective6detail29Sm90TmaWarpSpecializedAdapterINS1N_15DefaultEpilogueISJ_SL_SL_NS1M_6thread17LinearCombinationISJ_Li1EffLNS1R_9ScaleType4KindE0ELNS_15FloatRoundStyleE2ESJ_EENS1_15EpilogueDefaultEEEEEvvEEEEvNT_6ParamsE:
        .type           _ZN7cutlass13device_kernelINS_4gemm6kernel13GemmUniversalIN4cute5tupleIJiiiiEEENS1_10collective13CollectiveMmaINS1_34MainloopSm90TmaGmmaWarpSpecializedILi18ENS5_IJNS4_1CILi1EEESB_SB_EEENS1_35KernelTmaWarpSpecializedCooperativeEEENS5_IJNSA_ILi128EEENSA_ILi64EEENSA_ILi32EEEEEENS_6half_tENS5_IJSB_llEEESJ_NS5_IJlSB_lEEENS4_8TiledMMAINS4_8MMA_AtomIJNS4_4SM904GMMA25MMA_64x64x16_F32F16F16_SSILNSP_5MajorE1ELSR_0ELNSP_7ScaleInE1ELSS_1EEEEEENS4_6LayoutINS5_IJNSA_ILi2EEESB_SB_EEENS5_IJSB_NSA_ILi0EEESY_EEEEENS5_IJNS4_10UnderscoreES11_S11_EEEEENS4_13SM90_TMA_LOADENS4_14ComposedLayoutINS4_7SwizzleILi3ELi4ELi3EEENS4_18smem_ptr_flag_bitsILi16EEENSV_INS5_IJSG_NSA_ILi8EEEEEENS5_IJSB_SG_EEEEEEEvNS4_8identityES14_NS15_INS16_ILi2ELi4ELi3EEES19_NSV_INS5_IJS1A_SH_EEENS5_IJSH_SB_EEEEEEEvS1F_EENS_8epilogue10collective6detail29Sm90TmaWarpSpecializedAdapterINS1N_15DefaultEpilogueISJ_SL_SL_NS1M_6thread17LinearCombinationISJ_Li1EffLNS1R_9ScaleType4KindE0ELNS_15FloatRoundStyleE2ESJ_EENS1_15EpilogueDefaultEEEEEvvEEEEvNT_6ParamsE,@function
        .size           _ZN7cutlass13device_kernelINS_4gemm6kernel13GemmUniversalIN4cute5tupleIJiiiiEEENS1_10collective13CollectiveMmaINS1_34MainloopSm90TmaGmmaWarpSpecializedILi18ENS5_IJNS4_1CILi1EEESB_SB_EEENS1_35KernelTmaWarpSpecializedCooperativeEEENS5_IJNSA_ILi128EEENSA_ILi64EEENSA_ILi32EEEEEENS_6half_tENS5_IJSB_llEEESJ_NS5_IJlSB_lEEENS4_8TiledMMAINS4_8MMA_AtomIJNS4_4SM904GMMA25MMA_64x64x16_F32F16F16_SSILNSP_5MajorE1ELSR_0ELNSP_7ScaleInE1ELSS_1EEEEEENS4_6LayoutINS5_IJNSA_ILi2EEESB_SB_EEENS5_IJSB_NSA_ILi0EEESY_EEEEENS5_IJNS4_10UnderscoreES11_S11_EEEEENS4_13SM90_TMA_LOADENS4_14ComposedLayoutINS4_7SwizzleILi3ELi4ELi3EEENS4_18smem_ptr_flag_bitsILi16EEENSV_INS5_IJSG_NSA_ILi8EEEEEENS5_IJSB_SG_EEEEEEEvNS4_8identityES14_NS15_INS16_ILi2ELi4ELi3EEES19_NSV_INS5_IJS1A_SH_EEENS5_IJSH_SB_EEEEEEEvS1F_EENS_8epilogue10collective6detail29Sm90TmaWarpSpecializedAdapterINS1N_15DefaultEpilogueISJ_SL_SL_NS1M_6thread17LinearCombinationISJ_Li1EffLNS1R_9ScaleType4KindE0ELNS_15FloatRoundStyleE2ESJ_EENS1_15EpilogueDefaultEEEEEvvEEEEvNT_6ParamsE,(.L_x_159 - _ZN7cutlass13device_kernelINS_4gemm6kernel13GemmUniversalIN4cute5tupleIJiiiiEEENS1_10collective13CollectiveMmaINS1_34MainloopSm90TmaGmmaWarpSpecializedILi18ENS5_IJNS4_1CILi1EEESB_SB_EEENS1_35KernelTmaWarpSpecializedCooperativeEEENS5_IJNSA_ILi128EEENSA_ILi64EEENSA_ILi32EEEEEENS_6half_tENS5_IJSB_llEEESJ_NS5_IJlSB_lEEENS4_8TiledMMAINS4_8MMA_AtomIJNS4_4SM904GMMA25MMA_64x64x16_F32F16F16_SSILNSP_5MajorE1ELSR_0ELNSP_7ScaleInE1ELSS_1EEEEEENS4_6LayoutINS5_IJNSA_ILi2EEESB_SB_EEENS5_IJSB_NSA_ILi0EEESY_EEEEENS5_IJNS4_10UnderscoreES11_S11_EEEEENS4_13SM90_TMA_LOADENS4_14ComposedLayoutINS4_7SwizzleILi3ELi4ELi3EEENS4_18smem_ptr_flag_bitsILi16EEENSV_INS5_IJSG_NSA_ILi8EEEEEENS5_IJSB_SG_EEEEEEEvNS4_8identityES14_NS15_INS16_ILi2ELi4ELi3EEES19_NSV_INS5_IJS1A_SH_EEENS5_IJSH_SB_EEEEEEEvS1F_EENS_8epilogue10collective6detail29Sm90TmaWarpSpecializedAdapterINS1N_15DefaultEpilogueISJ_SL_SL_NS1M_6thread17LinearCombinationISJ_Li1EffLNS1R_9ScaleType4KindE0ELNS_15FloatRoundStyleE2ESJ_EENS1_15EpilogueDefaultEEEEEvvEEEEvNT_6ParamsE)
        .other          _ZN7cutlass13device_kernelINS_4gemm6kernel13GemmUniversalIN4cute5tupleIJiiiiEEENS1_10collective13CollectiveMmaINS1_34MainloopSm90TmaGmmaWarpSpecializedILi18ENS5_IJNS4_1CILi1EEESB_SB_EEENS1_35KernelTmaWarpSpecializedCooperativeEEENS5_IJNSA_ILi128EEENSA_ILi64EEENSA_ILi32EEEEEENS_6half_tENS5_IJSB_llEEESJ_NS5_IJlSB_lEEENS4_8TiledMMAINS4_8MMA_AtomIJNS4_4SM904GMMA25MMA_64x64x16_F32F16F16_SSILNSP_5MajorE1ELSR_0ELNSP_7ScaleInE1ELSS_1EEEEEENS4_6LayoutINS5_IJNSA_ILi2EEESB_SB_EEENS5_IJSB_NSA_ILi0EEESY_EEEEENS5_IJNS4_10UnderscoreES11_S11_EEEEENS4_13SM90_TMA_LOADENS4_14ComposedLayoutINS4_7SwizzleILi3ELi4ELi3EEENS4_18smem_ptr_flag_bitsILi16EEENSV_INS5_IJSG_NSA_ILi8EEEEEENS5_IJSB_SG_EEEEEEEvNS4_8identityES14_NS15_INS16_ILi2ELi4ELi3EEES19_NSV_INS5_IJS1A_SH_EEENS5_IJSH_SB_EEEEEEEvS1F_EENS_8epilogue10collective6detail29Sm90TmaWarpSpecializedAdapterINS1N_15DefaultEpilogueISJ_SL_SL_NS1M_6thread17LinearCombinationISJ_Li1EffLNS1R_9ScaleType4KindE0ELNS_15FloatRoundStyleE2ESJ_EENS1_15EpilogueDefaultEEEEEvvEEEEvNT_6ParamsE,@"STO_CUDA_ENTRY STV_DEFAULT"
_ZN7cutlass13device_kernelINS_4gemm6kernel13GemmUniversalIN4cute5tupleIJiiiiEEENS1_10collective13CollectiveMmaINS1_34MainloopSm90TmaGmmaWarpSpecializedILi18ENS5_IJNS4_1CILi1EEESB_SB_EEENS1_35KernelTmaWarpSpecializedCooperativeEEENS5_IJNSA_ILi128EEENSA_ILi64EEENSA_ILi32EEEEEENS_6half_tENS5_IJSB_llEEESJ_NS5_IJlSB_lEEENS4_8TiledMMAINS4_8MMA_AtomIJNS4_4SM904GMMA25MMA_64x64x16_F32F16F16_SSILNSP_5MajorE1ELSR_0ELNSP_7ScaleInE1ELSS_1EEEEEENS4_6LayoutINS5_IJNSA_ILi2EEESB_SB_EEENS5_IJSB_NSA_ILi0EEESY_EEEEENS5_IJNS4_10UnderscoreES11_S11_EEEEENS4_13SM90_TMA_LOADENS4_14ComposedLayoutINS4_7SwizzleILi3ELi4ELi3EEENS4_18smem_ptr_flag_bitsILi16EEENSV_INS5_IJSG_NSA_ILi8EEEEEENS5_IJSB_SG_EEEEEEEvNS4_8identityES14_NS15_INS16_ILi2ELi4ELi3EEES19_NSV_INS5_IJS1A_SH_EEENS5_IJSH_SB_EEEEEEEvS1F_EENS_8epilogue10collective6detail29Sm90TmaWarpSpecializedAdapterINS1N_15DefaultEpilogueISJ_SL_SL_NS1M_6thread17LinearCombinationISJ_Li1EffLNS1R_9ScaleType4KindE0ELNS_15FloatRoundStyleE2ESJ_EENS1_15EpilogueDefaultEEEEEvvEEEEvNT_6ParamsE:
[----:B------:R-:W0:Y:S01]  /*0000*/  LDC R1, c[0x0][0x28] ;  /* 0x00000a00ff017b82 */ /* 0x000e220000000800 */
[----:B------:R-:W1:Y:S01]  /*0010*/  S2R R18, SR_TID.X ;  /* 0x0000000000127919 */ /* 0x000e620000002100 */
[----:B------:R-:W-:Y:S01]  /*0020*/  ELECT P0, URZ, PT ;  /* 0x00000000003f782f */ /* 0x000fe20003800000 */
[----:B------:R-:W-:Y:S01]  /*0030*/  BSSY B0, `(.L_x_0) ;  /* 0x000000f000007945 */ /* 0x000fe20003800000 */
[--C-:B-1----:R-:W-:Y:S02]  /*0040*/  SHF.R.U32.HI R0, RZ, 0x5, R18.reuse ;  /* 0x00000005ff007819 */ /* 0x102fe40000011612 */
[----:B------:R-:W-:-:S03]  /*0050*/  SHF.R.U32.HI R22, RZ, 0x7, R18 ;  /* 0x00000007ff167819 */ /* 0x000fc60000011612 */
[----:B------:R-:W1:Y:S04]  /*0060*/  SHFL.IDX PT, R5, R0, RZ, 0x1f ;  /* 0x00001fff00057589 */ /* 0x000e6800000e0000 */
[----:B------:R2:W3:Y:S01]  /*0070*/  SHFL.IDX PT, R8, R22, RZ, 0x1f ;  /* 0x00001fff16087589 */ /* 0x0004e200000e0000 */
[----:B-1----:R-:W-:-:S13]  /*0080*/  ISETP.NE.OR P0, PT, R5, RZ, !P0 ;  /* 0x000000ff0500720c */ /* 0x002fda0004705670 */
[----:B0-23--:R-:W-:Y:S05]  /*0090*/  @P0 BRA `(.L_x_1) ;  /* 0x0000000000200947 */ /* 0x00dfea0003800000 */
[----:B------:R-:W-:Y:S02]  /*00a0*/  ULDC.64 UR4, c[0x0][0x198] ;  /* 0x0000660000047ab9 */ /* 0x000fe40000000a00 */
[----:B------:R-:W-:Y:S02]  /*00b0*/  UIADD3 UR6, UP0, UR4, 0xf0, URZ ;  /* 0x000000f004067890 */ /* 0x000fe4000ff1e03f */
[----:B------:R-:W-:Y:S02]  /*00c0*/  UIADD3 UR4, UP1, UR4, 0x1f0, URZ ;  /* 0x000001f004047890 */ /* 0x000fe4000ff3e03f */
[----:B------:R-:W-:Y:S02]  /*00d0*/  UIADD3.X UR7, URZ, UR5, URZ, UP0, !UPT ;  /* 0x000000053f077290 */ /* 0x000fe400087fe43f */
[----:B------:R-:W-:-:S07]  /*00e0*/  UIADD3.X UR5, URZ, UR5, URZ, UP1, !UPT ;  /* 0x000000053f057290 */ /* 0x000fce0008ffe43f */
[----:B------:R0:W-:Y:S02]  /*00f0*/  UTMACCTL.PF [UR6] ;  /* 0x00000000060079b9 */ /* 0x0001e40008040000 */
[----:B------:R0:W-:Y:S02]  /*0100*/  UTMACCTL.PF [UR4] ;  /* 0x00000000040079b9 */ /* 0x0001e40008040000 */
[----:B0-----:R-:W-:Y:S01]  /*0110*/  NOP ;  /* 0x0000000000007918 */ /* 0x001fe20000000000 */
.L_x_1:
[----:B------:R-:W-:Y:S05]  /*0120*/  BSYNC B0 ;  /* 0x0000000000007941 */ /* 0x000fea0003800000 */
.L_x_0:
[----:B------:R-:W0:Y:S02]  /*0130*/  SHFL.IDX PT, R2, R0, RZ, 0x1f ;  /* 0x00001fff00027589 */ /* 0x000e2400000e0000 */
[----:B0-----:R-:W-:-:S13]  /*0140*/  ISETP.NE.AND P0, PT, R2, RZ, PT ;  /* 0x000000ff0200720c */ /* 0x001fda0003f05270 */
[----:B------:R-:W-:Y:S05]  /*0150*/  @P0 BRA `(.L_x_2) ;  /* 0x0000000000d40947 */ /* 0x000fea0003800000 */
[----:B------:R-:W-:Y:S01]  /*0160*/  ELECT P0, URZ, PT ;  /* 0x00000000003f782f */ /* 0x000fe20003800000 */
[----:B------:R-:W-:-:S12]  /*0170*/  BSSY B0, `(.L_x_2) ;  /* 0x0000033000007945 */ /* 0x000fd80003800000 */
[----:B------:R-:W-:Y:S05]  /*0180*/  @!P0 BRA `(.L_x_3) ;  /* 0x0000000000c48947 */ /* 0x000fea0003800000 */
[----:B------:R-:W0:Y:S01]  /*0190*/  S2UR UR8, SR_CgaCtaId ;  /* 0x00000000000879c3 */ /* 0x000e220000008800 */
[----:B------:R-:W-:Y:S01]  /*01a0*/  UMOV UR4, 0x400 ;  /* 0x0000040000047882 */ /* 0x000fe20000000000 */
[----:B------:R-:W-:Y:S01]  /*01b0*/  UMOV UR5, 0x1 ;  /* 0x0000000100057882 */ /* 0x000fe20000000000 */
[----:B------:R-:W-:Y:S02]  /*01c0*/  UMOV UR6, 0x100 ;  /* 0x0000010000067882 */ /* 0x000fe40000000000 */
[----:B------:R-:W-:-:S04]  /*01d0*/  UIADD3 UR6, -UR6, 0x100000, URZ ;  /* 0x0010000006067890 */ /* 0x000fc8000fffe13f */
[----:B------:R-:W-:Y:S02]  /*01e0*/  USHF.L.U32 UR7, UR6, 0xb, URZ ;  /* 0x0000000b06077899 */ /* 0x000fe4000800063f */
[----:B------:R-:W-:Y:S02]  /*01f0*/  USHF.L.U32 UR6, UR6, 0x1, URZ ;  /* 0x0000000106067899 */ /* 0x000fe4000800063f */
[----:B0-----:R-:W-:Y:S02]  /*0200*/  ULEA UR8, UR8, UR4, 0x18 ;  /* 0x0000000408087291 */ /* 0x001fe4000f8ec03f */
[----:B------:R-:W-:-:S04]  /*0210*/  UIADD3 UR4, -UR5, 0x100000, URZ ;  /* 0x0010000005047890 */ /* 0x000fc8000fffe13f */
[----:B------:R-:W-:Y:S02]  /*0220*/  USHF.L.U32 UR5, UR4, 0xb, URZ ;  /* 0x0000000b04057899 */ /* 0x000fe4000800063f */
[----:B------:R-:W-:Y:S01]  /*0230*/  USHF.L.U32 UR4, UR4, 0x1, URZ ;  /* 0x0000000104047899 */ /* 0x000fe2000800063f */
[----:B------:R-:W0:Y:S11]  /*0240*/  FENCE.VIEW.ASYNC.S ;  /* 0x00000000000073c6 */ /* 0x000e360000000000 */
[----:B0-----:R0:W1:Y:S01]  /*0250*/  SYNCS.EXCH.64 URZ, [UR8], UR4 ;  /* 0x00000004083f75b2 */ /* 0x0010620008000100 */
[----:B------:R0:W2:Y:S01]  /*0260*/  SYNCS.EXCH.64 URZ, [UR8+0x90], UR6 ;  /* 0x00009006083f75b2 */ /* 0x0000a20008000100 */
[----:B------:R0:W3:Y:S01]  /*0270*/  SYNCS.EXCH.64 URZ, [UR8+0x8], UR4 ;  /* 0x00000804083f75b2 */ /* 0x0000e20008000100 */
[----:B------:R0:W4:Y:S01]  /*0280*/  SYNCS.EXCH.64 URZ, [UR8+0x98], UR6 ;  /* 0x00009806083f75b2 */ /* 0x0001220008000100 */
[----:B------:R0:W0:Y:S01]  /*0290*/  SYNCS.EXCH.64 URZ, [UR8+0x10], UR4 ;  /* 0x00001004083f75b2 */ /* 0x0000220008000100 */
        /* <DEDUP_REMOVED lines=31> */
[----:B-1234-:R-:W-:Y:S01]  /*0490*/  NOP ;  /* 0x0000000000007918 */ /* 0x01efe20000000000 */
.L_x_3:
[----:B0-----:R-:W-:Y:S05]  /*04a0*/  BSYNC B0 ;  /* 0x0000000000007941 */ /* 0x001fea0003800000 */
.L_x_2:
[----:B------:R-:W0:Y:S01]  /*04b0*/  SHFL.IDX PT, R0, R0, RZ, 0x1f ;  /* 0x00001fff00007589 */ /* 0x000e2200000e0000 */
[----:B------:R-:W-:Y:S01]  /*04c0*/  ELECT P0, URZ, PT ;  /* 0x00000000003f782f */ /* 0x000fe20003800000 */
[----:B------:R-:W1:Y:S01]  /*04d0*/  LDC R2, c[0x0][0x65c] ;  /* 0x00019700ff027b82 */ /* 0x000e620000000800 */
[----:B------:R-:W-:Y:S01]  /*04e0*/  SHF.R.S32.HI R6, RZ, 0x1f, R5 ;  /* 0x0000001fff067819 */ /* 0x000fe20000011405 */
[----:B------:R-:W2:Y:S01]  /*04f0*/  S2R R3, SR_CTAID.Y ;  /* 0x0000000000037919 */ /* 0x000ea20000002600 */
[----:B------:R-:W-:Y:S01]  /*0500*/  UMOV UR4, 0x20 ;  /* 0x0000002000047882 */ /* 0x000fe20000000000 */
[----:B------:R-:W-:Y:S01]  /*0510*/  ISETP.NE.AND P2, PT, R8, RZ, PT ;  /* 0x000000ff0800720c */ /* 0x000fe20003f45270 */
[----:B------:R-:W-:Y:S01]  /*0520*/  NOP ;  /* 0x0000000000007918 */ /* 0x000fe20000000000 */
[----:B------:R-:W3:Y:S01]  /*0530*/  S2R R4, SR_CTAID.X ;  /* 0x0000000000047919 */ /* 0x000ee20000002500 */
[----:B------:R-:W-:Y:S01]  /*0540*/  LEA.HI R6, R6, R5, RZ, 0x2 ;  /* 0x0000000506067211 */ /* 0x000fe200078f10ff */
[----:B------:R-:W-:Y:S01]  /*0550*/  NOP ;  /* 0x0000000000007918 */ /* 0x000fe20000000000 */
[----:B0-----:R-:W-:-:S02]  /*0560*/  ISETP.NE.OR P0, PT, R0, RZ, !P0 ;  /* 0x000000ff0000720c */ /* 0x001fc40004705670 */
[----:B-1----:R-:W-:-:S04]  /*0570*/  ISETP.NE.AND P3, PT, R2, 0x1, PT ;  /* 0x000000010200780c */ /* 0x002fc80003f65270 */
[----:B------:R-:W-:Y:S02]  /*0580*/  P2R R0, PR, RZ, 0x8 ;  /* 0x00000008ff007803 */ /* 0x000fe40000000000 */
[----:B------:R-:W-:-:S05]  /*0590*/  LOP3.LUT R0, R6, 0xfffffffc, RZ, 0xc0, !PT ;  /* 0xfffffffc06007812 */ /* 0x000fca00078ec0ff */
[----:B------:R-:W-:Y:S01]  /*05a0*/  VOTEU.ALL UP0, P0 ;  /* 0x00000000003f7886 */ /* 0x000fe20000000000 */
[----:B------:R-:W-:Y:S01]  /*05b0*/  IMAD.IADD R0, R5, 0x1, -R0 ;  /* 0x0000000105007824 */ /* 0x000fe200078e0a00 */
[----:B------:R-:W3:Y:S01]  /*05c0*/  @P3 LDC R17, c[0x0][0x10] ;  /* 0x00000400ff113b82 */ /* 0x000ee20000000800 */
[----:B------:R-:W-:Y:S01]  /*05d0*/  VOTEU.ALL UP1, P0 ;  /* 0x00000000003f7886 */ /* 0x000fe20000020000 */
[----:B--2---:R-:W-:Y:S01]  /*05e0*/  @P3 IMAD.MOV.U32 R6, RZ, RZ, R3 ;  /* 0x000000ffff063224 */ /* 0x004fe200078e0003 */
[----:B------:R-:W-:Y:S01]  /*05f0*/  @!UP0 UMOV UR6, 0x400 ;  /* 0x0000040000068882 */ /* 0x000fe20000000000 */
[----:B------:R-:W-:-:S04]  /*0600*/  @!UP0 UIADD3 UR4, -UR4, 0x100000, URZ ;  /* 0x0010000004048890 */ /* 0x000fc8000fffe13f */
[----:B------:R-:W-:Y:S02]  /*0610*/  @!UP0 USHF.L.U32 UR5, UR4, 0xb, URZ ;  /* 0x0000000b04058899 */ /* 0x000fe4000800063f */
[----:B------:R-:W-:Y:S01]  /*0620*/  @!UP0 USHF.L.U32 UR4, UR4, 0x1, URZ ;  /* 0x0000000104048899 */ /* 0x000fe2000800063f */
[----:B------:R-:W-:Y:S02]  /*0630*/  @P3 IMAD.MOV.U32 R7, RZ, RZ, RZ ;  /* 0x000000ffff073224 */ /* 0x000fe400078e00ff */
[----:B------:R-:W-:Y:S01]  /*0640*/  IMAD.MOV.U32 R5, RZ, RZ, RZ ;  /* 0x000000ffff057224 */ /* 0x000fe200078e00ff */
[----:B------:R-:W0:Y:S01]  /*0650*/  @!UP0 S2UR UR7, SR_CgaCtaId ;  /* 0x00000000000789c3 */ /* 0x000e220000008800 */
[----:B------:R-:W-:-:S07]  /*0660*/  @P3 IMAD.MOV.U32 R11, RZ, RZ, RZ ;  /* 0x000000ffff0b3224 */ /* 0x000fce00078e00ff */
[----:B------:R-:W1:Y:S01]  /*0670*/  @!P3 LDC R9, c[0x0][0xc] ;  /* 0x00000300ff09bb82 */ /* 0x000e620000000800 */
[----:B---3--:R-:W-:-:S04]  /*0680*/  @P3 IMAD.WIDE.U32 R16, R4, R17, R6 ;  /* 0x0000001104103225 */ /* 0x008fc800078e0006 */
[----:B------:R-:W-:Y:S01]  /*0690*/  @P3 IMAD.IADD R17, R17, 0x1, R11 ;  /* 0x0000000111113824 */ /* 0x000fe200078e020b */
[----:B0-----:R-:W-:Y:S01]  /*06a0*/  @!UP0 ULEA UR6, UR7, UR6, 0x18 ;  /* 0x0000000607068291 */ /* 0x001fe2000f8ec03f */
[----:B------:R-:W-:Y:S01]  /*06b0*/  VOTEU.ALL UP0, P0 ;  /* 0x00000000003f7886 */ /* 0x000fe20000000000 */
[----:B------:R-:W-:-:S04]  /*06c0*/  ISETP.NE.AND P0, PT, R0, 0x3, PT ;  /* 0x000000030000780c */ /* 0x000fc80003f05270 */
[----:B------:R-:W-:Y:S01]  /*06d0*/  ISETP.EQ.OR P0, PT, R0, RZ, !P0 ;  /* 0x000000ff0000720c */ /* 0x000fe20004702670 */
[----:B-1----:R-:W-:-:S03]  /*06e0*/  @!P3 IMAD.WIDE.U32 R6, R9, R3, R4 ;  /* 0x000000030906b225 */ /* 0x002fc600078e0004 */
[C---:B------:R-:W-:Y:S01]  /*06f0*/  ISETP.EQ.AND P0, PT, R8.reuse, RZ, P0 ;  /* 0x000000ff0800720c */ /* 0x040fe20000702270 */
[----:B------:R-:W-:Y:S01]  /*0700*/  VIADD R8, R8, 0xffffffff ;  /* 0xffffffff08087836 */ /* 0x000fe20000000000 */
[----:B------:R-:W0:Y:S02]  /*0710*/  FENCE.VIEW.ASYNC.S ;  /* 0x00000000000073c6 */ /* 0x000e240000000000 */
[----:B0-----:R0:W1:Y:S01]  /*0720*/  @!UP0 SYNCS.EXCH.64 URZ, [UR6+0x130], UR4 ;  /* 0x00013004063f85b2 */ /* 0x0010620008000100 */
[----:B------:R-:W-:Y:S01]  /*0730*/  @!P3 IMAD.MOV.U32 R16, RZ, RZ, R6 ;  /* 0x000000ffff10b224 */ /* 0x000fe200078e0006 */
[----:B------:R-:W-:Y:S01]  /*0740*/  SEL R19, RZ, 0x1, !P0 ;  /* 0x00000001ff137807 */ /* 0x000fe20004000000 */
[----:B------:R-:W-:Y:S01]  /*0750*/  @!P3 IMAD.MOV.U32 R17, RZ, RZ, R7 ;  /* 0x000000ffff11b224 */ /* 0x000fe200078e0007 */
[----:B------:R-:W-:-:S04]  /*0760*/  ISETP.GE.U32.AND P1, PT, R8, 0x2, PT ;  /* 0x000000020800780c */ /* 0x000fc80003f26070 */
[----:B------:R-:W-:Y:S01]  /*0770*/  SEL R19, R19, 0x2, P1 ;  /* 0x0000000213137807 */ /* 0x000fe20000800000 */
[----:B------:R0:W1:Y:S01]  /*0780*/  @!UP1 SYNCS.EXCH.64 URZ, [UR6+0x138], UR4 ;  /* 0x00013804063f95b2 */ /* 0x0000620008000100 */
[----:B------:R-:W-:Y:S01]  /*0790*/  NOP ;  /* 0x0000000000007918 */ /* 0x000fe20000000000 */
[----:B-1----:R-:W-:Y:S06]  /*07a0*/  BAR.SYNC.DEFER_BLOCKING 0x0 ;  /* 0x0000000000007b1d */ /* 0x002fec0000010000 */
[----:B------:R-:W-:Y:S05]  /*07b0*/  @!P2 BRA `(.L_x_4) ;  /* 0x0000003c0098a947 */ /* 0x000fea0003800000 */
[----:B------:R-:W-:-:S13]  /*07c0*/  ISETP.GT.U32.AND P0, PT, R8, 0x1, PT ;  /* 0x000000010800780c */ /* 0x000fda0003f04070 */
[----:B0-----:R-:W-:Y:S05]  /*07d0*/  @P0 EXIT ;  /* 0x000000000000094d */ /* 0x001fea0003800000 */
[----:B------:R-:W-:Y:S01]  /*07e0*/  ULDC.64 UR4, c[0x0][0x650] ;  /* 0x0001940000047ab9 */ /* 0x000fe20000000a00 */
[----:B------:R-:W-:Y:S01]  /*07f0*/  PRMT R0, RZ, 0x7610, R0 ;  /* 0x00007610ff007816 */ /* 0x000fe20000000000 */
[----:B------:R-:W-:Y:S01]  /*0800*/  IMAD.MOV.U32 R58, RZ, RZ, -0x1 ;  /* 0xffffffffff3a7424 */ /* 0x000fe200078e00ff */
[----:B------:R-:W-:Y:S01]  /*0810*/  ISETP.GE.U32.AND P0, PT, R16, UR4, PT ;  /* 0x0000000410007c0c */ /* 0x000fe2000bf06070 */
[----:B------:R-:W-:Y:S02]  /*0820*/  IMAD.MOV.U32 R59, RZ, RZ, -0x1 ;  /* 0xffffffffff3b7424 */ /* 0x000fe400078e00ff */
[----:B------:R-:W-:Y:S01]  /*0830*/  IMAD.MOV.U32 R57, RZ, RZ, -0x1 ;  /* 0xffffffffff397424 */ /* 0x000fe200078e00ff */
[----:B------:R-:W-:-:S13]  /*0840*/  ISETP.GE.U32.AND.EX P0, PT, R17, UR5, PT, P0 ;  /* 0x0000000511007c0c */ /* 0x000fda000bf06100 */
[----:B------:R-:W-:Y:S05]  /*0850*/  @P0 BRA `(.L_x_5) ;  /* 0x0000000400540947 */ /* 0x000fea0003800000 */
[----:B------:R-:W0:Y:S01]  /*0860*/  LDC.64 R14, c[0x0][0x628] ;  /* 0x00018a00ff0e7b82 */ /* 0x000e220000000a00 */
[----:B------:R-:W-:Y:S02]  /*0870*/  IMAD.MOV.U32 R6, RZ, RZ, R16 ;  /* 0x000000ffff067224 */ /* 0x000fe400078e0010 */
[----:B------:R-:W-:-:S05]  /*0880*/  IMAD.MOV.U32 R7, RZ, RZ, R17 ;  /* 0x000000ffff077224 */ /* 0x000fca00078e0011 */
[----:B------:R-:W1:Y:S08]  /*0890*/  LDC R0, c[0x0][0x630] ;  /* 0x00018c00ff007b82 */ /* 0x000e700000000800 */
[----:B------:R-:W2:Y:S01]  /*08a0*/  LDC.64 R20, c[0x0][0x620] ;  /* 0x00018800ff147b82 */ /* 0x000ea20000000a00 */
[----:B0-----:R-:W-:-:S04]  /*08b0*/  ISETP.NE.U32.AND P0, PT, R14, RZ, PT ;  /* 0x000000ff0e00720c */ /* 0x001fc80003f05070 */
[----:B------:R-:W-:-:S13]  /*08c0*/  ISETP.NE.AND.EX P0, PT, R15, RZ, PT, P0 ;  /* 0x000000ff0f00720c */ /* 0x000fda0003f05300 */
[----:B-12---:R-:W-:Y:S05]  /*08d0*/  @!P0 BRA `(.L_x_6) ;  /* 0x0000000000288947 */ /* 0x006fea0003800000 */
[----:B------:R-:W0:Y:S02]  /*08e0*/  LDC R11, c[0x0][0x634] ;  /* 0x00018d00ff0b7b82 */ /* 0x000e240000000800 */
[----:B0-----:R-:W-:-:S05]  /*08f0*/  IADD3 R11, P0, R16, R11, RZ ;  /* 0x0000000b100b7210 */ /* 0x001fca0007f1e0ff */
[----:B------:R-:W-:-:S04]  /*0900*/  IMAD.X R13, RZ, RZ, R17, P0 ;  /* 0x000000ffff0d7224 */ /* 0x000fc800000e0611 */
[----:B------:R-:W-:-:S04]  /*0910*/  IMAD.WIDE.U32 R6, R13, R14, RZ ;  /* 0x0000000e0d067225 */ /* 0x000fc800078e00ff */
[----:B------:R-:W-:-:S04]  /*0920*/  IMAD.WIDE.U32 R8, P0, R11, R15, R6 ;  /* 0x0000000f0b087225 */ /* 0x000fc80007800006 */
[----:B------:R-:W-:-:S04]  /*0930*/  IMAD.WIDE.U32 R6, R11, R14, RZ ;  /* 0x0000000e0b067225 */ /* 0x000fc800078e00ff */
[----:B------:R-:W-:Y:S01]  /*0940*/  IMAD.X R11, RZ, RZ, RZ, P0 ;  /* 0x000000ffff0b7224 */ /* 0x000fe200000e06ff */
[----:B------:R-:W-:Y:S01]  /*0950*/  IADD3 RZ, P0, R7, R8, RZ ;  /* 0x0000000807ff7210 */ /* 0x000fe20007f1e0ff */
[----:B------:R-:W-:-:S04]  /*0960*/  IMAD.MOV.U32 R10, RZ, RZ, R9 ;  /* 0x000000ffff0a7224 */ /* 0x000fc800078e0009 */
[----:B------:R-:W-:-:S08]  /*0970*/  IMAD.WIDE.U32.X R6, R13, R15, R10, P0 ;  /* 0x0000000f0d067225 */ /* 0x000fd000000e040a */
.L_x_6:
[-CC-:B------:R-:W-:Y:S01]  /*0980*/  SHF.R.U64 R57, R6, R0.reuse, R7.reuse ;  /* 0x0000000006397219 */ /* 0x180fe20000001207 */
[----:B------:R-:W0:Y:S01]  /*0990*/  LDC R10, c[0x0][0x618] ;  /* 0x00018600ff0a7b82 */ /* 0x000e220000000800 */
[----:B------:R-:W-:Y:S01]  /*09a0*/  SHF.R.U32.HI R5, RZ, R0, R7 ;  /* 0x00000000ff057219 */ /* 0x000fe20000011607 */
[----:B------:R-:W-:Y:S01]  /*09b0*/  ULDC UR4, c[0x0][0x150] ;  /* 0x0000540000047ab9 */ /* 0x000fe20000000800 */
[----:B------:R-:W-:Y:S02]  /*09c0*/  IADD3 R9, P0, RZ, -R57, RZ ;  /* 0x80000039ff097210 */ /* 0x000fe40007f1e0ff */
[----:B------:R-:W-:-:S03]  /*09d0*/  I2FP.F32.U32 R0, R4 ;  /* 0x0000000400007245 */ /* 0x000fc60000201000 */
[----:B------:R-:W1:Y:S01]  /*09e0*/  LDC.64 R28, c[0x0][0x640] ;  /* 0x00019000ff1c7b82 */ /* 0x000e620000000a00 */
[----:B------:R-:W-:Y:S02]  /*09f0*/  IMAD.X R11, RZ, RZ, ~R5, P0 ;  /* 0x000000ffff0b7224 */ /* 0x000fe400000e0e05 */
[----:B------:R-:W-:Y:S01]  /*0a00*/  FMUL R0, R0, UR4 ;  /* 0x0000000400007c20 */ /* 0x000fe20008400000 */
[----:B------:R-:W-:Y:S01]  /*0a10*/  IMAD.WIDE.U32 R6, R9, R20, R16 ;  /* 0x0000001409067225 */ /* 0x000fe200078e0010 */
[----:B------:R-:W-:-:S03]  /*0a20*/  ULDC UR4, c[0x0][0x154] ;  /* 0x0000550000047ab9 */ /* 0x000fc60000000800 */
[----:B------:R-:W-:Y:S01]  /*0a30*/  IMAD R8, R11, R20, RZ ;  /* 0x000000140b087224 */ /* 0x000fe200078e02ff */
[----:B------:R-:W2:Y:S01]  /*0a40*/  LDC R5, c[0x0][0x144] ;  /* 0x00005100ff057b82 */ /* 0x000ea20000000800 */
[----:B------:R-:W3:Y:S02]  /*0a50*/  F2I.U32.TRUNC.NTZ R0, R0 ;  /* 0x0000000000007305 */ /* 0x000ee4000020f000 */
[----:B------:R-:W-:-:S04]  /*0a60*/  IMAD R9, R9, R21, R8 ;  /* 0x0000001509097224 */ /* 0x000fc800078e0208 */
[----:B------:R-:W-:Y:S01]  /*0a70*/  IMAD.IADD R7, R7, 0x1, R9 ;  /* 0x0000000107077824 */ /* 0x000fe200078e0209 */
[----:B------:R-:W4:Y:S01]  /*0a80*/  LDC R12, c[0x0][0x608] ;  /* 0x00018200ff0c7b82 */ /* 0x000f220000000800 */
[----:B------:R-:W-:-:S03]  /*0a90*/  IMAD.MOV.U32 R9, RZ, RZ, -0x1 ;  /* 0xffffffffff097424 */ /* 0x000fc600078e00ff */
[-CC-:B0-----:R-:W-:Y:S02]  /*0aa0*/  SHF.R.U64 R20, R6, R10.reuse, R7.reuse ;  /* 0x0000000a06147219 */ /* 0x181fe40000001207 */
[----:B------:R-:W-:Y:S02]  /*0ab0*/  I2FP.F32.U32 R6, R3 ;  /* 0x0000000300067245 */ /* 0x000fe40000201000 */
[----:B------:R-:W0:Y:S01]  /*0ac0*/  LDC R26, c[0x0][0x658] ;  /* 0x00019600ff1a7b82 */ /* 0x000e220000000800 */
[----:B-1----:R-:W-:Y:S01]  /*0ad0*/  ISETP.NE.U32.AND P0, PT, R28, RZ, PT ;  /* 0x000000ff1c00720c */ /* 0x002fe20003f05070 */
[----:B---3--:R-:W-:Y:S01]  /*0ae0*/  IMAD.MOV R8, RZ, RZ, -R0 ;  /* 0x000000ffff087224 */ /* 0x008fe200078e0a00 */
[----:B------:R-:W-:Y:S01]  /*0af0*/  SHF.R.U32.HI R7, RZ, R10, R7 ;  /* 0x0000000aff077219 */ /* 0x000fe20000011607 */
[----:B------:R-:W-:Y:S01]  /*0b00*/  FMUL R6, R6, UR4 ;  /* 0x0000000406067c20 */ /* 0x000fe20008400000 */
[----:B------:R-:W-:-:S03]  /*0b10*/  ISETP.NE.AND.EX P0, PT, R29, RZ, PT, P0 ;  /* 0x000000ff1d00720c */ /* 0x000fc60003f05300 */
[----:B------:R-:W1:Y:S01]  /*0b20*/  LDC R14, c[0x0][0x148] ;  /* 0x00005200ff0e7b82 */ /* 0x000e620000000800 */
[----:B--2---:R-:W-:-:S07]  /*0b30*/  IMAD R0, R5, R8, R4 ;  /* 0x0000000805007224 */ /* 0x004fce00078e0204 */
[----:B------:R-:W2:Y:S01]  /*0b40*/  LDC R24, c[0x0][0x600] ;  /* 0x00018000ff187b82 */ /* 0x000ea20000000800 */
[-CC-:B----4-:R-:W-:Y:S02]  /*0b50*/  SHF.R.U64 R30, R20, R12.reuse, R7.reuse ;  /* 0x0000000c141e7219 */ /* 0x190fe40000001207 */
[----:B------:R-:W-:Y:S01]  /*0b60*/  SHF.R.U32.HI R5, RZ, R12, R7 ;  /* 0x0000000cff057219 */ /* 0x000fe20000011607 */
[----:B------:R-:W-:Y:S01]  /*0b70*/  IMAD.MOV.U32 R7, RZ, RZ, 0x1 ;  /* 0x00000001ff077424 */ /* 0x000fe200078e00ff */
[----:B------:R3:W4:Y:S03]  /*0b80*/  F2I.U32.TRUNC.NTZ R12, R6 ;  /* 0x00000006000c7305 */ /* 0x000726000020f000 */
[----:B------:R-:W1:Y:S01]  /*0b90*/  LDC R15, c[0x0][0x648] ;  /* 0x00019200ff0f7b82 */ /* 0x000e620000000800 */
[-C--:B0-----:R-:W-:Y:S02]  /*0ba0*/  SHF.L.U32 R4, R9, R26.reuse, RZ ;  /* 0x0000001a09047219 */ /* 0x081fe400000006ff */
[----:B------:R-:W-:-:S02]  /*0bb0*/  SHF.R.U64 R32, R30, R26, R5 ;  /* 0x0000001a1e207219 */ /* 0x000fc40000001205 */
[----:B------:R-:W-:Y:S02]  /*0bc0*/  LOP3.LUT R11, RZ, R4, RZ, 0x33, !PT ;  /* 0x00000004ff0b7212 */ /* 0x000fe400078e33ff */
[-C--:B------:R-:W-:Y:S01]  /*0bd0*/  SHF.R.U32.HI R5, RZ, R26.reuse, R5 ;  /* 0x0000001aff057219 */ /* 0x080fe20000011605 */
[----:B------:R-:W0:Y:S01]  /*0be0*/  LDC R21, c[0x0][0x638] ;  /* 0x00018e00ff157b82 */ /* 0x000e220000000800 */
[----:B------:R-:W-:Y:S01]  /*0bf0*/  SHF.L.U32 R10, R7, R26, RZ ;  /* 0x0000001a070a7219 */ /* 0x000fe200000006ff */
[----:B------:R-:W-:-:S06]  /*0c00*/  IMAD.MOV.U32 R4, RZ, RZ, R32 ;  /* 0x000000ffff047224 */ /* 0x000fcc00078e0020 */
[----:B------:R-:W0:Y:S01]  /*0c10*/  LDC R58, c[0x0][0x610] ;  /* 0x00018400ff3a7b82 */ /* 0x000e220000000800 */
[----:B---34-:R-:W-:Y:S05]  /*0c20*/  @!P0 BRA `(.L_x_7) ;  /* 0x0000000000288947 */ /* 0x018fea0003800000 */
[----:B------:R-:W3:Y:S02]  /*0c30*/  LDC R9, c[0x0][0x64c] ;  /* 0x00019300ff097b82 */ /* 0x000ee40000000800 */
[----:B---3--:R-:W-:-:S05]  /*0c40*/  IADD3 R9, P0, R32, R9, RZ ;  /* 0x0000000920097210 */ /* 0x008fca0007f1e0ff */
        /* <DEDUP_REMOVED lines=8> */
.L_x_7:
[----:B-1----:R-:W-:Y:S01]  /*0cd0*/  SHF.R.U64 R4, R4, R15, R5 ;  /* 0x0000000f04047219 */ /* 0x002fe20000001205 */
[----:B--2---:R-:W-:Y:S01]  /*0ce0*/  VIADD R5, R24, 0xffffffff ;  /* 0xffffffff18057836 */ /* 0x004fe20000000000 */
[----:B------:R-:W-:Y:S01]  /*0cf0*/  LOP3.LUT R11, R30, R11, RZ, 0xc0, !PT ;  /* 0x0000000b1e0b7212 */ /* 0x000fe200078ec0ff */
[----:B------:R-:W-:Y:S02]  /*0d00*/  IMAD.MOV R12, RZ, RZ, -R12 ;  /* 0x000000ffff0c7224 */ /* 0x000fe400078e0a0c */
[----:B------:R-:W-:Y:S01]  /*0d10*/  IMAD.MOV R6, RZ, RZ, -R4 ;  /* 0x000000ffff067224 */ /* 0x000fe200078e0a04 */
[----:B------:R-:W-:Y:S01]  /*0d20*/  LOP3.LUT R5, R20, R5, RZ, 0xc0, !PT ;  /* 0x0000000514057212 */ /* 0x000fe200078ec0ff */
[----:B------:R-:W-:Y:S02]  /*0d30*/  @P3 IMAD R0, R14, R12, R3 ;  /* 0x0000000c0e003224 */ /* 0x000fe400078e0203 */
[----:B------:R-:W-:Y:S02]  /*0d40*/  IMAD R11, R10, R4, R11 ;  /* 0x000000040a0b7224 */ /* 0x000fe400078e020b */
[----:B0-----:R-:W-:-:S02]  /*0d50*/  IMAD R3, R6, R21, R32 ;  /* 0x0000001506037224 */ /* 0x001fc400078e0220 */
[----:B------:R-:W-:Y:S02]  /*0d60*/  IMAD R58, R11, R58, R0 ;  /* 0x0000003a0b3a7224 */ /* 0x000fe400078e0200 */
[----:B------:R-:W-:Y:S02]  /*0d70*/  IMAD R3, R3, R24, R5 ;  /* 0x0000001803037224 */ /* 0x000fe400078e0205 */
[----:B------:R-:W-:-:S03]  /*0d80*/  IMAD.MOV.U32 R0, RZ, RZ, 0x1 ;  /* 0x00000001ff007424 */ /* 0x000fc600078e00ff */
[----:B------:R-:W-:Y:S02]  /*0d90*/  SEL R59, R3, R58, !P3 ;  /* 0x0000003a033b7207 */ /* 0x000fe40005800000 */
[----:B------:R-:W-:-:S07]  /*0da0*/  SEL R58, R58, R3, !P3 ;  /* 0x000000033a3a7207 */ /* 0x000fce0005800000 */
.L_x_5:
[----:B------:R-:W-:-:S08]  /*0db0*/  NOP ;  /* 0x0000000000007918 */ /* 0x000fd00000000000 */
[----:B------:R-:W0:Y:S02]  /*0dc0*/  USETMAXREG.TRY_ALLOC.CTAPOOL UP0, 0xe8 ;  /* 0x000000e8000079c8 */ /* 0x000e240008000600 */
[----:B0-----:R-:W-:-:S13]  /*0dd0*/  PLOP3.LUT P0, PT, PT, PT, UP0, 0x80, 0x0 ;  /* 0x000000000000781c */ /* 0x001fda0003f0f008 */
[----:B------:R-:W-:Y:S05]  /*0de0*/  @!P0 BRA `(.L_x_5) ;  /* 0xfffffffc00f08947 */ /* 0x000fea000383ffff */
[----:B------:R-:W-:Y:S01]  /*0df0*/  ULDC.64 UR4, c[0x0][0x598] ;  /* 0x0001660000047ab9 */ /* 0x000fe20000000a00 */
[----:B------:R-:W-:Y:S01]  /*0e00*/  ULDC.64 UR36, c[0x0][0x208] ;  /* 0x0000820000247ab9 */ /* 0x000fe20000000a00 */
[----:B------:R-:W-:-:S04]  /*0e10*/  ISETP.NE.U32.AND P0, PT, RZ, UR4, PT ;  /* 0x00000004ff007c0c */ /* 0x000fc8000bf05070 */
[----:B------:R-:W-:-:S13]  /*0e20*/  ISETP.NE.AND.EX P0, PT, RZ, UR5, PT, P0 ;  /* 0x00000005ff007c0c */ /* 0x000fda000bf05300 */
[----:B------:R-:W-:Y:S05]  /*0e30*/  @!P0 BRA `(.L_x_8) ;  /* 0x00000000001c8947 */ /* 0x000fea0003800000 */
[----:B------:R-:W0:Y:S02]  /*0e40*/  LDC.64 R4, c[0x0][0x598] ;  /* 0x00016600ff047b82 */ /* 0x000e240000000a00 */
[----:B0-----:R-:W2:Y:S02]  /*0e50*/  LDG.E.64 R4, desc[UR36][R4.64] ;  /* 0x0000002404047981 */ /* 0x001ea4000c1e1b00 */
[----:B--2---:R-:W-:-:S04]  /*0e60*/  ISETP.NE.U32.AND P0, PT, R4, RZ, PT ;  /* 0x000000ff0400720c */ /* 0x004fc80003f05070 */
[----:B------:R-:W-:-:S13]  /*0e70*/  ISETP.NE.AND.EX P0, PT, R5, RZ, PT, P0 ;  /* 0x000000ff0500720c */ /* 0x000fda0003f05300 */
[----:B------:R-:W-:Y:S05]  /*0e80*/  @!P0 BRA `(.L_x_8) ;  /* 0x0000000000088947 */ /* 0x000fea0003800000 */
[----:B------:R0:W5:Y:S01]  /*0e90*/  LD.E R23, desc[UR36][R4.64] ;  /* 0x0000002404177980 */ /* 0x000162000c101900 */
[----:B------:R-:W-:Y:S05]  /*0ea0*/  BRA `(.L_x_9) ;  /* 0x0000000000247947 */ /* 0x000fea0003800000 */
.L_x_8:
[----:B------:R-:W-:Y:S02]  /*0eb0*/  ULDC.64 UR4, c[0x0][0x588] ;  /* 0x0001620000047ab9 */ /* 0x000fe40000000a00 */
[----:B------:R-:W-:-:S04]  /*0ec0*/  ISETP.NE.U32.AND P0, PT, RZ, UR4, PT ;  /* 0x00000004ff007c0c */ /* 0x000fc8000bf05070 */
[----:B------:R-:W-:-:S13]  /*0ed0*/  ISETP.NE.AND.EX P0, PT, RZ, UR5, PT, P0 ;  /* 0x00000005ff007c0c */ /* 0x000fda000bf05300 */
[----:B------:R-:W-:Y:S05]  /*0ee0*/  @!P0 BRA `(.L_x_10) ;  /* 0x00000000000c8947 */ /* 0x000fea0003800000 */
[----:B------:R-:W0:Y:S02]  /*0ef0*/  LDC.64 R4, c[0x0][0x588] ;  /* 0x00016200ff047b82 */ /* 0x000e240000000a00 */
[----:B0-----:R1:W5:Y:S01]  /*0f00*/  LDG.E R23, desc[UR36][R4.64] ;  /* 0x0000002404177981 */ /* 0x001362000c1e1900 */
[----:B------:R-:W-:Y:S05]  /*0f10*/  BRA `(.L_x_9) ;  /* 0x0000000000087947 */ /* 0x000fea0003800000 */
.L_x_10:
[----:B------:R-:W-:Y:S02]  /*0f20*/  ULDC UR4, c[0x0][0x580] ;  /* 0x0001600000047ab9 */ /* 0x000fe40000000800 */
[----:B------:R-:W-:-:S07]  /*0f30*/  IMAD.U32 R23, RZ, RZ, UR4 ;  /* 0x00000004ff177e24 */ /* 0x000fce000f8e00ff */
.L_x_9:
[----:B------:R-:W-:Y:S02]  /*0f40*/  ULDC.64 UR4, c[0x0][0x5a0] ;  /* 0x0001680000047ab9 */ /* 0x000fe40000000a00 */
[----:B------:R-:W-:-:S04]  /*0f50*/  ISETP.NE.U32.AND P0, PT, RZ, UR4, PT ;  /* 0x00000004ff007c0c */ /* 0x000fc8000bf05070 */
[----:B------:R-:W-:-:S13]  /*0f60*/  ISETP.NE.AND.EX P0, PT, RZ, UR5, PT, P0 ;  /* 0x00000005ff007c0c */ /* 0x000fda000bf05300 */
[----:B------:R-:W-:Y:S05]  /*0f70*/  @!P0 BRA `(.L_x_11) ;  /* 0x00000000001c8947 */ /* 0x000fea0003800000 */
[----:B01----:R-:W0:Y:S02]  /*0f80*/  LDC.64 R4, c[0x0][0x5a0] ;  /* 0x00016800ff047b82 */ /* 0x003e240000000a00 */
[----:B0-----:R-:W2:Y:S02]  /*0f90*/  LDG.E.64 R4, desc[UR36][R4.64] ;  /* 0x0000002404047981 */ /* 0x001ea4000c1e1b00 */
[----:B--2---:R-:W-:-:S04]  /*0fa0*/  ISETP.NE.U32.AND P0, PT, R4, RZ, PT ;  /* 0x000000ff0400720c */ /* 0x004fc80003f05070 */
[----:B------:R-:W-:-:S13]  /*0fb0*/  ISETP.NE.AND.EX P0, PT, R5, RZ, PT, P0 ;  /* 0x000000ff0500720c */ /* 0x000fda0003f05300 */
[----:B------:R-:W-:Y:S05]  /*0fc0*/  @!P0 BRA `(.L_x_11) ;  /* 0x0000000000088947 */ /* 0x000fea0003800000 */
[----:B------:R0:W5:Y:S01]  /*0fd0*/  LD.E R56, desc[UR36][R4.64] ;  /* 0x0000002404387980 */ /* 0x000162000c101900 */
[----:B------:R-:W-:Y:S05]  /*0fe0*/  BRA `(.L_x_12) ;  /* 0x0000000000247947 */ /* 0x000fea0003800000 */
.L_x_11:
[----:B------:R-:W-:Y:S02]  /*0ff0*/  ULDC.64 UR4, c[0x0][0x590] ;  /* 0x0001640000047ab9 */ /* 0x000fe40000000a00 */
[----:B------:R-:W-:-:S04]  /*1000*/  ISETP.NE.U32.AND P0, PT, RZ, UR4, PT ;  /* 0x00000004ff007c0c */ /* 0x000fc8000bf05070 */
[----:B------:R-:W-:-:S13]  /*1010*/  ISETP.NE.AND.EX P0, PT, RZ, UR5, PT, P0 ;  /* 0x00000005ff007c0c */ /* 0x000fda000bf05300 */
[----:B------:R-:W-:Y:S05]  /*1020*/  @!P0 BRA `(.L_x_13) ;  /* 0x00000000000c8947 */ /* 0x000fea0003800000 */
[----:B01----:R-:W0:Y:S02]  /*1030*/  LDC.64 R4, c[0x0][0x590] ;  /* 0x00016400ff047b82 */ /* 0x003e240000000a00 */
[----:B0-----:R1:W5:Y:S01]  /*1040*/  LDG.E R56, desc[UR36][R4.64] ;  /* 0x0000002404387981 */ /* 0x001362000c1e1900 */
[----:B------:R-:W-:Y:S05]  /*1050*/  BRA `(.L_x_12) ;  /* 0x0000000000087947 */ /* 0x000fea0003800000 */
.L_x_13:
[----:B------:R-:W-:Y:S02]  /*1060*/  ULDC UR4, c[0x0][0x584] ;  /* 0x0001610000047ab9 */ /* 0x000fe40000000800 */
[----:B------:R-:W-:-:S07]  /*1070*/  IMAD.U32 R56, RZ, RZ, UR4 ;  /* 0x00000004ff387e24 */ /* 0x000fce000f8e00ff */
.L_x_12:
[----:B------:R-:W-:-:S13]  /*1080*/  LOP3.LUT P0, RZ, R0, 0xff, RZ, 0xc0, !PT ;  /* 0x000000ff00ff7812 */ /* 0x000fda000780c0ff */
[----:B------:R-:W-:Y:S05]  /*1090*/  @!P0 EXIT ;  /* 0x000000000000894d */ /* 0x000fea0003800000 */
[----:B------:R-:W-:Y:S01]  /*10a0*/  ULDC UR4, c[0x0][0x28c] ;  /* 0x0000a30000047ab9 */ /* 0x000fe20000000800 */
[----:B------:R-:W-:Y:S01]  /*10b0*/  LOP3.LUT R62, R19, 0x1, RZ, 0xfc, !PT ;  /* 0x00000001133e7812 */ /* 0x000fe200078efcff */
[----:B------:R-:W-:Y:S01]  /*10c0*/  UIADD3 UR4, UR4, 0x1f, URZ ;  /* 0x0000001f04047890 */ /* 0x000fe2000fffe03f */
[----:B------:R-:W-:Y:S01]  /*10d0*/  UMOV UR38, URZ ;  /* 0x0000003f00267c82 */ /* 0x000fe20008000000 */
[----:B------:R-:W-:Y:S02]  /*10e0*/  UMOV UR39, URZ ;  /* 0x0000003f00277c82 */ /* 0x000fe40008000000 */
[----:B------:R-:W-:-:S04]  /*10f0*/  USHF.R.S32.HI UR5, URZ, 0x1f, UR4 ;  /* 0x0000001f3f057899 */ /* 0x000fc80008011404 */
[----:B------:R-:W-:-:S04]  /*1100*/  ULEA.HI UR5, UR5, UR4, URZ, 0x5 ;  /* 0x0000000405057291 */ /* 0x000fc8000f8f283f */
[----:B------:R-:W-:-:S12]  /*1110*/  USHF.R.S32.HI UR40, URZ, 0x5, UR5 ;  /* 0x000000053f287899 */ /* 0x000fd80008011405 */
.L_x_95:
[----:B------:R-:W-:Y:S01]  /*1120*/  LOP3.LUT R0, R18, 0x80, RZ, 0xc0, !PT ;  /* 0x0000008012007812 */ /* 0x000fe200078ec0ff */
[----:B--2---:R-:W2:Y:S01]  /*1130*/  S2UR UR7, SR_CgaCtaId ;  /* 0x00000000000779c3 */ /* 0x004ea20000008800 */
[----:B------:R-:W-:Y:S02]  /*1140*/  UMOV UR6, 0x400 ;  /* 0x0000040000067882 */ /* 0x000fe40000000000 */
[----:B------:R-:W-:-:S06]  /*1150*/  SHF.R.U32.HI R0, RZ, 0x7, R0 ;  /* 0x00000007ff007819 */ /* 0x000fcc0000011600 */
[----:B---3--:R-:W3:Y:S01]  /*1160*/  SHFL.IDX PT, R0, R0, RZ, 0x1f ;  /* 0x00001fff00007589 */ /* 0x008ee200000e0000 */
[----:B--2---:R-:W-:Y:S01]  /*1170*/  ULEA UR42, UR7, UR6, 0x18 ;  /* 0x00000006072a7291 */ /* 0x004fe2000f8ec03f */
[----:B---3--:R-:W-:-:S13]  /*1180*/  R2UR UR4, R0 ;  /* 0x00000000000472ca */ /* 0x008fda00000e0000 */
[----:B------:R-:W-:-:S04]  /*1190*/  ULEA.HI UR5, UR4, UR4, URZ, 0x1 ;  /* 0x0000000404057291 */ /* 0x000fc8000f8f083f */
[----:B------:R-:W-:-:S04]  /*11a0*/  ULOP3.LUT UR5, UR5, 0xffffe, URZ, 0xc0, !UPT ;  /* 0x000ffffe05057892 */ /* 0x000fc8000f8ec03f */
[----:B------:R-:W-:-:S03]  /*11b0*/  UIADD3 UR5, UR4, -UR5, URZ ;  /* 0x8000000504057290 */ /* 0x000fc6000fffe03f */
[----:B------:R-:W-:Y:S01]  /*11c0*/  ULDC UR4, c[0x0][0x28c] ;  /* 0x0000a30000047ab9 */ /* 0x000fe20000000800 */
[----:B------:R-:W-:Y:S01]  /*11d0*/  ULEA UR5, UR5, UR42, 0xc ;  /* 0x0000002a05057291 */ /* 0x000fe2000f8e603f */
[----:B------:R-:W-:-:S03]  /*11e0*/  ISETP.LT.AND P0, PT, RZ, UR4, PT ;  /* 0x00000004ff007c0c */ /* 0x000fc6000bf01270 */
[----:B------:R-:W-:-:S04]  /*11f0*/  UIADD3 UR5, UR5, 0x200, URZ ;  /* 0x0000020005057890 */ /* 0x000fc8000fffe03f */
[----:B------:R-:W-:-:S04]  /*1200*/  USHF.R.U32.HI UR5, URZ, 0x4, UR5 ;  /* 0x000000043f057899 */ /* 0x000fc80008011605 */
[----:B------:R-:W-:Y:S02]  /*1210*/  ULOP3.LUT UR41, UR5, 0x3fff, URZ, 0xc0, !UPT ;  /* 0x00003fff05297892 */ /* 0x000fe4000f8ec03f */
[----:B-1--45:R-:W-:Y:S10]  /*1220*/  @P0 BRA `(.L_x_14) ;  /* 0x0000000000400947 */ /* 0x032ff40003800000 */
[----:B------:R-:W-:Y:S01]  /*1230*/  MOV R0, 0x0 ;  /* 0x0000000000007802 */ /* 0x000fe20000000f00 */
[----:B------:R-:W-:Y:S01]  /*1240*/  ULDC.64 UR4, c[0x4][0x68] ;  /* 0x01001a0000047ab9 */ /* 0x000fe20000000a00 */
[----:B------:R-:W-:Y:S01]  /*1250*/  ULDC.64 UR6, c[0x4][0x8] ;  /* 0x0100020000067ab9 */ /* 0x000fe20000000a00 */
[----:B01----:R-:W-:Y:S01]  /*1260*/  IMAD.U32 R4, RZ, RZ, UR4 ;  /* 0x00000004ff047e24 */ /* 0x003fe2000f8e00ff */
[----:B------:R0:W1:Y:S01]  /*1270*/  LDC.64 R14, c[0x4][R0] ;  /* 0x01000000000e7b82 */ /* 0x0000620000000a00 */
[----:B------:R-:W-:Y:S01]  /*1280*/  IMAD.U32 R5, RZ, RZ, UR5 ;  /* 0x00000005ff057e24 */ /* 0x000fe2000f8e00ff */
[----:B------:R-:W-:Y:S01]  /*1290*/  ULDC.64 UR4, c[0x4][0x70] ;  /* 0x01001c0000047ab9 */ /* 0x000fe20000000a00 */
[----:B------:R-:W-:Y:S02]  /*12a0*/  IMAD.U32 R10, RZ, RZ, UR6 ;  /* 0x00000006ff0a7e24 */ /* 0x000fe4000f8e00ff */
[----:B------:R-:W-:Y:S02]  /*12b0*/  IMAD.U32 R6, RZ, RZ, UR4 ;  /* 0x00000004ff067e24 */ /* 0x000fe4000f8e00ff */
[----:B------:R-:W-:-:S02]  /*12c0*/  IMAD.U32 R7, RZ, RZ, UR5 ;  /* 0x00000005ff077e24 */ /* 0x000fc4000f8e00ff */
[----:B------:R-:W-:Y:S02]  /*12d0*/  IMAD.U32 R11, RZ, RZ, UR7 ;  /* 0x00000007ff0b7e24 */ /* 0x000fe4000f8e00ff */
[----:B------:R-:W-:Y:S02]  /*12e0*/  IMAD.MOV.U32 R8, RZ, RZ, 0x1e1 ;  /* 0x000001e1ff087424 */ /* 0x000fe400078e00ff */
[----:B------:R-:W-:Y:S02]  /*12f0*/  IMAD.MOV.U32 R12, RZ, RZ, 0x1 ;  /* 0x00000001ff0c7424 */ /* 0x000fe400078e00ff */
[----:B0-----:R-:W-:-:S07]  /*1300*/  IMAD.MOV.U32 R13, RZ, RZ, RZ ;  /* 0x000000ffff0d7224 */ /* 0x001fce00078e00ff */
[----:B------:R-:W-:-:S07]  /*1310*/  LEPC R20, `(.L_x_14) ;  /* 0x000000001014794e */ /* 0x000fce0000000000 */
[----:B-1---5:R-:W-:Y:S05]  /*1320*/  CALL.ABS.NOINC R14 ;  /* 0x000000000e007343 */ /* 0x022fea0003c00000 */
.L_x_14:
[----:B------:R-:W-:-:S13]  /*1330*/  ISETP.NE.AND P0, PT, R62, 0x3, PT ;  /* 0x000000033e00780c */ /* 0x000fda0003f05270 */
[----:B------:R-:W-:Y:S05]  /*1340*/  @!P0 BRA `(.L_x_15) ;  /* 0x0000000000048947 */ /* 0x000fea0003800000 */
[----:B------:R-:W-:Y:S01]  /*1350*/  BPT.TRAP 0x1 ;  /* 0x000000040000795c */ /* 0x000fe20000300000 */
.L_x_15:
[----:B------:R-:W-:Y:S02]  /*1360*/  IMAD.U32 R3, RZ, RZ, UR39 ;  /* 0x00000027ff037e24 */ /* 0x000fe4000f8e00ff */
[----:B------:R-:W-:-:S03]  /*1370*/  IMAD.U32 R0, RZ, RZ, UR38 ;  /* 0x00000026ff007e24 */ /* 0x000fc6000f8e00ff */
[----:B------:R-:W-:Y:S02]  /*1380*/  LEA R3, R3, UR42, 0x3 ;  /* 0x0000002a03037c11 */ /* 0x000fe4000f8e18ff */
[----:B------:R-:W-:-:S04]  /*1390*/  SHF.L.U32 R0, R0, 0x1f, RZ ;  /* 0x0000001f00007819 */ /* 0x000fc800000006ff */
[----:B------:R2:W3:Y:S01]  /*13a0*/  SYNCS.PHASECHK.TRANS64.TRYWAIT P1, [R3+URZ], R0 ;  /* 0x00000000030075a7 */ /* 0x0004e2000802017f */
[----:B------:R-:W-:Y:S05]  /*13b0*/  @!P0 BRA `(.L_x_16) ;  /* 0x0000000000048947 */ /* 0x000fea0003800000 */
[----:B------:R-:W-:Y:S01]  /*13c0*/  BPT.TRAP 0x1 ;  /* 0x000000040000795c */ /* 0x000fe20000300000 */
.L_x_16:
[----:B---3--:R-:W-:Y:S05]  /*13d0*/  @P1 BRA `(.L_x_17) ;  /* 0x0000000000081947 */ /* 0x008fea0003800000 */
[----:B------:R-:W3:Y:S02]  /*13e0*/  SYNCS.PHASECHK.TRANS64.TRYWAIT P1, [R3+URZ], R0 ;  /* 0x00000000030075a7 */ /* 0x000ee4000802017f */
[----:B---3--:R-:W-:Y:S05]  /*13f0*/  @!P1 BRA `(.L_x_18) ;  /* 0x00000050002c9947 */ /* 0x008fea0003800000 */
.L_x_17:
[----:B------:R-:W-:-:S04]  /*1400*/  UISETP.LT.AND UP0, UPT, UR40, 0x1, UPT ;  /* 0x000000012800788c */ /* 0x000fc8000bf01270 */
[----:B------:R-:W-:-:S04]  /*1410*/  USEL UR4, UR40, 0x1, UP0 ;  /* 0x0000000128047887 */ /* 0x000fc80008000000 */
[----:B------:R-:W-:-:S06]  /*1420*/  UIADD3 UR4, UR40, -UR4, URZ ;  /* 0x8000000428047290 */ /* 0x000fcc000fffe03f */
[----:B--23--:R-:W-:Y:S01]  /*1430*/  IMAD.U32 R0, RZ, RZ, UR4 ;  /* 0x00000004ff007e24 */ /* 0x00cfe2000f8e00ff */
[----:B------:R-:W-:Y:S05]  /*1440*/  WARPSYNC.ALL ;  /* 0x0000000000007948 */ /* 0x000fea0003800000 */
[----:B------:R-:W-:Y:S01]  /*1450*/  ISETP.GE.AND P1, PT, R0, 0x1, PT ;  /* 0x000000010000780c */ /* 0x000fe20003f26270 */
[----:B------:R-:W-:Y:S01]  /*1460*/  UIADD3 UR4, UR42, 0x24200, URZ ;  /* 0x000242002a047890 */ /* 0x000fe2000fffe03f */
[----:B------:R-:W-:Y:S01]  /*1470*/  WARPGROUP.ARRIVE ;  /* 0x00000000000079c5 */ /* 0x000fe20000000000 */
[----:B------:R-:W-:Y:S01]  /*1480*/  UMOV UR5, 0x40000040 ;  /* 0x4000004000057882 */ /* 0x000fe20000000000 */
[----:B------:R-:W-:Y:S01]  /*1490*/  UMOV UR7, 0x80000020 ;  /* 0x8000002000077882 */ /* 0x000fe20000000000 */
[----:B------:R-:W-:-:S04]  /*14a0*/  USHF.R.U32.HI UR4, URZ, 0x4, UR4 ;  /* 0x000000043f047899 */ /* 0x000fc80008011604 */
[----:B------:R-:W-:-:S04]  /*14b0*/  ULOP3.LUT UR4, UR4, 0x3fff, URZ, 0xc0, !UPT ;  /* 0x00003fff04047892 */ /* 0x000fc8000f8ec03f */
[----:B------:R-:W-:Y:S02]  /*14c0*/  ULOP3.LUT UR10, UR4, 0x10000, URZ, 0xfc, !UPT ;  /* 0x00010000040a7892 */ /* 0x000fe4000f8efc3f */
[----:B------:R-:W-:Y:S02]  /*14d0*/  ULEA UR4, UR39, UR41, 0x9 ;  /* 0x0000002927047291 */ /* 0x000fe4000f8e483f */
[----:B------:R-:W-:-:S09]  /*14e0*/  ULEA UR6, UR39, UR10, 0x8 ;  /* 0x0000000a27067291 */ /* 0x000fd2000f8e403f */
[----:B------:R-:W-:Y:S01]  /*14f0*/  HGMMA.64x64x16.F32 R24, gdesc[UR4].tnspA, RZ, !UPT, gsb0 ;  /* 0x20e00000041879f0 */ /* 0x000fe2000c0008ff */
[----:B------:R-:W-:Y:S02]  /*1500*/  UIADD3 UR4, UR4, 0x80, URZ ;  /* 0x0000008004047890 */ /* 0x000fe4000fffe03f */
[----:B------:R-:W-:Y:S01]  /*1510*/  UIADD3 UR6, UR6, 0x2, URZ ;  /* 0x0000000206067890 */ /* 0x000fe2000fffe03f */
[----:B------:R-:W-:Y:S01]  /*1520*/  UMOV UR5, 0x40000040 ;  /* 0x4000004000057882 */ /* 0x000fe20000000000 */
[----:B------:R-:W-:Y:S01]  /*1530*/  UMOV UR7, 0x80000020 ;  /* 0x8000002000077882 */ /* 0x000fe20000000000 */
[----:B------:R-:W-:Y:S02]  /*1540*/  WARPGROUP.DEPBAR.LE gsb0, 0x0 ;  /* 0x00008000000079c5 */ /* 0x000fe40000010000 */
[----:B------:R-:W-:-:S06]  /*1550*/  WARPGROUP.ARRIVE ;  /* 0x00000000000079c5 */ /* 0x000fcc0000000000 */
[----:B------:R-:W-:Y:S03]  /*1560*/  HGMMA.64x64x16.F32 R24, gdesc[UR4].tnspA, R24, gsb0 ;  /* 0x20e00000041879f0 */ /* 0x000fe60008000818 */
[----:B------:R-:W-:Y:S02]  /*1570*/  WARPGROUP.DEPBAR.LE gsb0, 0x0 ;  /* 0x00008000000079c5 */ /* 0x000fe40000010000 */
[----:B------:R-:W-:Y:S05]  /*1580*/  @!P1 BRA `(.L_x_19) ;  /* 0x0000000000d89947 */ /* 0x000fea0003800000 */
[----:B------:R-:W-:Y:S02]  /*1590*/  UIADD3 UR4, UR39, 0x1, URZ ;  /* 0x0000000127047890 */ /* 0x000fe4000fffe03f */
[----:B------:R-:W-:Y:S02]  /*15a0*/  UMOV UR9, UR39 ;  /* 0x0000002700097c82 */ /* 0x000fe40008000000 */
[----:B------:R-:W-:-:S04]  /*15b0*/  UISETP.NE.AND UP0, UPT, UR4, 0x12, UPT ;  /* 0x000000120400788c */ /* 0x000fc8000bf05270 */
[----:B------:R-:W-:Y:S02]  /*15c0*/  USEL UR5, URZ, 0x1, UP0 ;  /* 0x000000013f057887 */ /* 0x000fe40008000000 */
[----:B------:R-:W-:Y:S02]  /*15d0*/  USEL UR8, UR4, URZ, UP0 ;  /* 0x0000003f04087287 */ /* 0x000fe40008000000 */
[----:B------:R-:W-:-:S06]  /*15e0*/  ULOP3.LUT UR5, UR38, UR5, URZ, 0x3c, !UPT ;  /* 0x0000000526057292 */ /* 0x000fcc000f8e3c3f */
[----:B01----:R-:W-:-:S07]  /*15f0*/  IMAD.U32 R5, RZ, RZ, UR5 ;  /* 0x00000005ff057e24 */ /* 0x003fce000f8e00ff */
.L_x_26:
[----:B01----:R-:W-:Y:S05]  /*1600*/  @!P0 BRA `(.L_x_20) ;  /* 0x0000000000048947 */ /* 0x003fea0003800000 */
[----:B------:R-:W-:Y:S01]  /*1610*/  BPT.TRAP 0x1 ;  /* 0x000000040000795c */ /* 0x000fe20000300000 */
.L_x_20:
[----:B------:R-:W0:Y:S01]  /*1620*/  S2UR UR5, SR_CgaCtaId ;  /* 0x00000000000579c3 */ /* 0x000e220000008800 */
[----:B------:R-:W-:Y:S01]  /*1630*/  UMOV UR4, 0x400 ;  /* 0x0000040000047882 */ /* 0x000fe20000000000 */
[----:B------:R-:W-:Y:S01]  /*1640*/  SHF.L.U32 R3, R5, 0x1f, RZ ;  /* 0x0000001f05037819 */ /* 0x000fe200000006ff */
[----:B0-----:R-:W-:-:S04]  /*1650*/  ULEA UR11, UR5, UR4, 0x18 ;  /* 0x00000004050b7291 */ /* 0x001fc8000f8ec03f */
[----:B------:R-:W-:-:S09]  /*1660*/  ULEA UR4, UR8, UR11, 0x3 ;  /* 0x0000000b08047291 */ /* 0x000fd2000f8e183f */
[----:B------:R0:W1:Y:S01]  /*1670*/  SYNCS.PHASECHK.TRANS64.TRYWAIT P1, [UR4], R3 ;  /* 0x00000003ff0075a7 */ /* 0x0000620008020144 */
[----:B------:R-:W-:Y:S05]  /*1680*/  @!P0 BRA `(.L_x_21) ;  /* 0x0000000000048947 */ /* 0x000fea0003800000 */
[----:B------:R-:W-:Y:S01]  /*1690*/  BPT.TRAP 0x1 ;  /* 0x000000040000795c */ /* 0x000fe20000300000 */
.L_x_21:
[----:B-1----:R-:W-:Y:S05]  /*16a0*/  @P1 BRA `(.L_x_22) ;  /* 0x0000000000081947 */ /* 0x002fea0003800000 */
[----:B------:R-:W1:Y:S02]  /*16b0*/  SYNCS.PHASECHK.TRANS64.TRYWAIT P1, [UR4], R3 ;  /* 0x00000003ff0075a7 */ /* 0x000e640008020144 */
[----:B-1----:R-:W-:Y:S05]  /*16c0*/  @!P1 BRA `(.L_x_23) ;  /* 0x0000004c008c9947 */ /* 0x002fea0003800000 */
.L_x_22:
[----:B------:R-:W-:Y:S01]  /*16d0*/  ULEA UR4, UR8, UR41, 0x9 ;  /* 0x0000002908047291 */ /* 0x000fe2000f8e483f */
[----:B------:R-:W-:Y:S01]  /*16e0*/  WARPGROUP.ARRIVE ;  /* 0x00000000000079c5 */ /* 0x000fe20000000000 */
[----:B------:R-:W-:Y:S01]  /*16f0*/  ULEA UR6, UR8, UR10, 0x8 ;  /* 0x0000000a08067291 */ /* 0x000fe2000f8e403f */
[----:B------:R-:W-:Y:S01]  /*1700*/  UMOV UR5, 0x40000040 ;  /* 0x4000004000057882 */ /* 0x000fe20000000000 */
[----:B------:R-:W-:-:S07]  /*1710*/  UMOV UR7, 0x80000020 ;  /* 0x8000002000077882 */ /* 0x000fce0000000000 */
[----:B------:R-:W-:Y:S01]  /*1720*/  HGMMA.64x64x16.F32 R24, gdesc[UR4].tnspA, R24, gsb0 ;  /* 0x20e00000041879f0 */ /* 0x000fe20008000818 */
        /* <DEDUP_REMOVED lines=9> */
[----:B------:R-:W-:Y:S01]  /*17c0*/  BPT.TRAP 0x1 ;  /* 0x000000040000795c */ /* 0x000fe20000300000 */
.L_x_24:
[----:B------:R-:W-:Y:S01]  /*17d0*/  ULEA UR4, UR9, UR11, 0x3 ;  /* 0x0000000b09047291 */ /* 0x000fe2000f8e183f */
[----:B------:R-:W-:-:S03]  /*17e0*/  ISETP.GT.U32.AND P1, PT, R19, 0x1, PT ;  /* 0x000000011300780c */ /* 0x000fc60003f24070 */
[----:B------:R-:W-:-:S04]  /*17f0*/  UIADD3 UR4, UR4, 0x90, URZ ;  /* 0x0000009004047890 */ /* 0x000fc8000fffe03f */
[----:B------:R-:W-:-:S09]  /*1800*/  UPRMT UR4, URZ, 0x654, UR4 ;  /* 0x000006543f047896 */ /* 0x000fd20008000004 */
[----:B------:R-:W-:Y:S01]  /*1810*/  SYNCS.ARRIVE.TRANS64.RED.A1T0 RZ, [UR4], RZ ;  /* 0x000000ffffff79a7 */ /* 0x000fe20008100404 */
[----:B------:R-:W-:Y:S05]  /*1820*/  @P1 BRA `(.L_x_25) ;  /* 0x0000000000041947 */ /* 0x000fea0003800000 */
[----:B------:R-:W-:Y:S01]  /*1830*/  BPT.TRAP 0x1 ;  /* 0x000000040000795c */ /* 0x000fe20000300000 */
.L_x_25:
[----:B------:R-:W-:Y:S01]  /*1840*/  UIADD3 UR8, UR8, 0x1, URZ ;  /* 0x0000000108087890 */ /* 0x000fe2000fffe03f */
[C---:B------:R-:W-:Y:S01]  /*1850*/  ISETP.GT.AND P1, PT, R0.reuse, 0x1, PT ;  /* 0x000000010000780c */ /* 0x040fe20003f24270 */
[----:B------:R-:W-:Y:S01]  /*1860*/  UIADD3 UR9, UR9, 0x1, URZ ;  /* 0x0000000109097890 */ /* 0x000fe2000fffe03f */
[----:B------:R-:W-:Y:S01]  /*1870*/  VIADD R0, R0, 0xffffffff ;  /* 0xffffffff00007836 */ /* 0x000fe20000000000 */
[----:B------:R-:W-:Y:S02]  /*1880*/  UISETP.NE.AND UP0, UPT, UR8, 0x12, UPT ;  /* 0x000000120800788c */ /* 0x000fe4000bf05270 */
[----:B------:R-:W-:Y:S02]  /*1890*/  UISETP.NE.AND UP1, UPT, UR9, 0x12, UPT ;  /* 0x000000120900788c */ /* 0x000fe4000bf25270 */
[----:B------:R-:W-:Y:S02]  /*18a0*/  USEL UR4, URZ, 0x1, UP0 ;  /* 0x000000013f047887 */ /* 0x000fe40008000000 */
[----:B------:R-:W-:-:S02]  /*18b0*/  USEL UR8, UR8, URZ, UP0 ;  /* 0x0000003f08087287 */ /* 0x000fc40008000000 */
[----:B------:R-:W-:Y:S02]  /*18c0*/  USEL UR9, UR9, URZ, UP1 ;  /* 0x0000003f09097287 */ /* 0x000fe40008800000 */
[----:B------:R-:W-:Y:S01]  /*18d0*/  LOP3.LUT R5, R5, UR4, RZ, 0x3c, !PT ;  /* 0x0000000405057c12 */ /* 0x000fe2000f8e3cff */
[----:B------:R-:W-:Y:S09]  /*18e0*/  @P1 BRA `(.L_x_26) ;  /* 0xfffffffc00441947 */ /* 0x000ff2000383ffff */
.L_x_19:
[----:B------:R-:W2:Y:S02]  /*18f0*/  LDC R0, c[0x0][0x28c] ;  /* 0x0000a300ff007b82 */ /* 0x000ea40000000800 */
[----:B--2---:R-:W-:-:S13]  /*1900*/  ISETP.GE.AND P1, PT, R0, 0x1, PT ;  /* 0x000000010000780c */ /* 0x004fda0003f26270 */
[----:B------:R-:W-:Y:S05]  /*1910*/  @!P1 BRA `(.L_x_27) ;  /* 0x0000000000489947 */ /* 0x000fea0003800000 */
[----:B------:R-:W-:Y:S05]  /*1920*/  @!P0 BRA `(.L_x_28) ;  /* 0x0000000000048947 */ /* 0x000fea0003800000 */
[----:B------:R-:W-:Y:S01]  /*1930*/  BPT.TRAP 0x1 ;  /* 0x000000040000795c */ /* 0x000fe20000300000 */
.L_x_28:
[----:B------:R-:W2:Y:S01]  /*1940*/  S2UR UR7, SR_CgaCtaId ;  /* 0x00000000000779c3 */ /* 0x000ea20000008800 */
[----:B------:R-:W-:Y:S01]  /*1950*/  UISETP.LT.AND UP0, UPT, UR40, 0x1, UPT ;  /* 0x000000012800788c */ /* 0x000fe2000bf01270 */
[----:B------:R-:W-:-:S03]  /*1960*/  ISETP.GT.U32.AND P0, PT, R19, 0x1, PT ;  /* 0x000000011300780c */ /* 0x000fc60003f04070 */
[----:B------:R-:W-:-:S04]  /*1970*/  USEL UR6, UR40, 0x1, UP0 ;  /* 0x0000000128067887 */ /* 0x000fc80008000000 */
[----:B------:R-:W-:-:S04]  /*1980*/  UIADD3 UR6, UR39, UR40, -UR6 ;  /* 0x0000002827067290 */ /* 0x000fc8000fffe806 */
[----:B------:R-:W-:-:S04]  /*1990*/  UIMAD.WIDE.U32 UR4, UR6, 0x38e38e39, URZ ;  /* 0x38e38e39060478a5 */ /* 0x000fc8000f8e003f */
[----:B------:R-:W-:-:S03]  /*19a0*/  USHF.R.U32.HI UR4, URZ, 0x2, UR5 ;  /* 0x000000023f047899 */ /* 0x000fc60008011605 */
[----:B------:R-:W-:Y:S01]  /*19b0*/  UMOV UR5, 0x400 ;  /* 0x0000040000057882 */ /* 0x000fe20000000000 */
[----:B------:R-:W-:Y:S02]  /*19c0*/  UIMAD UR6, UR4, -0x12, UR6 ;  /* 0xffffffee040678a4 */ /* 0x000fe4000f8e0206 */
[----:B--2---:R-:W-:-:S04]  /*19d0*/  ULEA UR5, UR7, UR5, 0x18 ;  /* 0x0000000507057291 */ /* 0x004fc8000f8ec03f */
[----:B------:R-:W-:-:S04]  /*19e0*/  ULEA UR6, UR6, UR5, 0x3 ;  /* 0x0000000506067291 */ /* 0x000fc8000f8e183f */
[----:B------:R-:W-:-:S04]  /*19f0*/  UIADD3 UR6, UR6, 0x90, URZ ;  /* 0x0000009006067890 */ /* 0x000fc8000fffe03f */
[----:B------:R-:W-:-:S09]  /*1a00*/  UPRMT UR6, URZ, 0x654, UR6 ;  /* 0x000006543f067896 */ /* 0x000fd20008000006 */
[----:B------:R-:W-:Y:S01]  /*1a10*/  SYNCS.ARRIVE.TRANS64.RED.A1T0 RZ, [UR6], RZ ;  /* 0x000000ffffff79a7 */ /* 0x000fe20008100406 */
[----:B------:R-:W-:Y:S05]  /*1a20*/  @P0 BRA `(.L_x_27) ;  /* 0x0000000000040947 */ /* 0x000fea0003800000 */
[----:B------:R-:W-:Y:S01]  /*1a30*/  BPT.TRAP 0x1 ;  /* 0x000000040000795c */ /* 0x000fe20000300000 */
.L_x_27:
[----:B------:R-:W2:Y:S01]  /*1a40*/  LDC R6, c[0x0][0x288] ;  /* 0x0000a200ff067b82 */ /* 0x000ea20000000800 */
[C---:B01----:R-:W-:Y:S01]  /*1a50*/  LOP3.LUT R5, R18.reuse, 0x3, RZ, 0xc0, !PT ;  /* 0x0000000312057812 */ /* 0x043fe200078ec0ff */
[----:B------:R-:W-:Y:S01]  /*1a60*/  IMAD.SHL.U32 R59, R59, 0x40, RZ ;  /* 0x000000403b3b7824 */ /* 0x000fe200078e00ff */
[----:B------:R-:W-:Y:S01]  /*1a70*/  UIADD3 UR39, UR40, UR39, URZ ;  /* 0x0000002728277290 */ /* 0x000fe2000fffe03f */
[----:B------:R-:W-:Y:S01]  /*1a80*/  SHF.R.U32.HI R3, RZ, 0x2, R18 ;  /* 0x00000002ff037819 */ /* 0x000fe20000011612 */
[C---:B------:R-:W-:Y:S01]  /*1a90*/  IMAD.SHL.U32 R10, R18.reuse, 0x2, RZ ;  /* 0x00000002120a7824 */ /* 0x040fe200078e00ff */
[----:B------:R-:W-:Y:S01]  /*1aa0*/  LOP3.LUT R4, R18, 0x60, RZ, 0xc0, !PT ;  /* 0x0000006012047812 */ /* 0x000fe200078ec0ff */
[----:B------:R-:W-:Y:S01]  /*1ab0*/  UISETP.GT.U32.AND UP0, UPT, UR39, 0x11, UPT ;  /* 0x000000112700788c */ /* 0x000fe2000bf04070 */
[----:B------:R-:W-:Y:S01]  /*1ac0*/  LOP3.LUT R0, R22, 0x1, RZ, 0xc0, !PT ;  /* 0x0000000116007812 */ /* 0x000fe200078ec0ff */
[----:B------:R-:W-:Y:S01]  /*1ad0*/  ULDC UR7, c[0x0][0x284] ;  /* 0x0000a10000077ab9 */ /* 0x000fe20000000800 */
[----:B------:R-:W-:Y:S01]  /*1ae0*/  LOP3.LUT R3, R3, 0x7, RZ, 0xc0, !PT ;  /* 0x0000000703037812 */ /* 0x000fe200078ec0ff */
[----:B------:R-:W-:Y:S01]  /*1af0*/  UISETP.LT.U32.AND UP0, UPT, UR40, 0x12, UP0 ;  /* 0x000000122800788c */ /* 0x000fe20008701070 */
[----:B------:R-:W-:Y:S01]  /*1b00*/  SHF.R.U32.HI R4, RZ, 0x1, R4 ;  /* 0x00000001ff047819 */ /* 0x000fe20000011604 */
[----:B------:R-:W-:Y:S01]  /*1b10*/  IMAD.SHL.U32 R8, R0, 0x40, RZ ;  /* 0x0000004000087824 */ /* 0x000fe200078e00ff */
[----:B------:R-:W-:Y:S01]  /*1b20*/  UISETP.GE.U32.AND UP1, UPT, UR40, 0x12, UPT ;  /* 0x000000122800788c */ /* 0x000fe2000bf26070 */
[----:B------:R-:W-:Y:S01]  /*1b30*/  SHF.R.S32.HI R15, RZ, 0x1f, R57 ;  /* 0x0000001fff0f7819 */ /* 0x000fe20000011439 */
[----:B------:R-:W-:Y:S01]  /*1b40*/  ULDC.64 UR8, c[0x0][0x5d0] ;  /* 0x0001740000087ab9 */ /* 0x000fe20000000a00 */
[--C-:B------:R-:W-:Y:S01]  /*1b50*/  IADD3 R7, RZ, -R4, -R3.reuse ;  /* 0x80000004ff077210 */ /* 0x100fe20007ffe803 */
[----:B------:R-:W-:Y:S01]  /*1b60*/  UIMAD.WIDE.U32 UR4, UR39, 0x38e38e39, URZ ;  /* 0x38e38e39270478a5 */ /* 0x000fe2000f8e003f */
[C---:B------:R-:W-:Y:S01]  /*1b70*/  LOP3.LUT R10, R59.reuse, 0x6, R10, 0xf8, !PT ;  /* 0x000000063b0a7812 */ /* 0x040fe200078ef80a */
[----:B------:R-:W-:Y:S01]  /*1b80*/  USEL UR6, URZ, 0x1, !UP0 ;  /* 0x000000013f067887 */ /* 0x000fe2000c000000 */
[----:B------:R-:W-:Y:S01]  /*1b90*/  LOP3.LUT R3, R8, 0x40, R3, 0xe2, !PT ;  /* 0x0000004008037812 */ /* 0x000fe200078ee203 */
[C---:B------:R-:W-:Y:S01]  /*1ba0*/  IMAD.WIDE R8, R58.reuse, 0x80, RZ ;  /* 0x000000803a087825 */ /* 0x040fe200078e02ff */
[----:B------:R-:W-:Y:S01]  /*1bb0*/  SHF.R.S32.HI R11, RZ, 0x1f, R10 ;  /* 0x0000001fff0b7819 */ /* 0x000fe2000001140a */
[----:B------:R-:W-:Y:S01]  /*1bc0*/  USHF.R.U32.HI UR4, URZ, 0x2, UR5 ;  /* 0x000000023f047899 */ /* 0x000fe20008011605 */
[----:B--2---:R-:W-:Y:S01]  /*1bd0*/  ISETP.GE.AND P0, PT, R59, R6, PT ;  /* 0x000000063b00720c */ /* 0x004fe20003f06270 */
[----:B------:R-:W-:Y:S01]  /*1be0*/  IMAD R12, R5, -0x2, R6 ;  /* 0xfffffffe050c7824 */ /* 0x000fe200078e0206 */
[----:B------:R-:W-:Y:S01]  /*1bf0*/  ULOP3.LUT UR38, UR38, UR6, URZ, 0x3c, !UPT ;  /* 0x0000000626267292 */ /* 0x000fe2000f8e3c3f */
[----:B------:R-:W-:Y:S01]  /*1c00*/  IMAD.SHL.U32 R5, R58, 0x80, RZ ;  /* 0x000000803a057824 */ /* 0x000fe200078e00ff */
[----:B------:R-:W-:Y:S01]  /*1c10*/  LOP3.LUT R73, R8, R3, R4, 0xfe, !PT ;  /* 0x0000000308497212 */ /* 0x000fe200078efe04 */
[----:B------:R-:W-:Y:S01]  /*1c20*/  IMAD R6, R15, UR8, RZ ;  /* 0x000000080f067c24 */ /* 0x000fe2000f8e02ff */
[----:B------:R-:W-:Y:S01]  /*1c30*/  UIMAD UR39, UR4, -0x12, UR39 ;  /* 0xffffffee042778a4 */ /* 0x000fe2000f8e0227 */
[----:B------:R-:W-:Y:S01]  /*1c40*/  IMAD R0, R0, -0x40, R7 ;  /* 0xffffffc000007824 */ /* 0x000fe200078e0207 */
[----:B------:R-:W-:Y:S01]  /*1c50*/  ISETP.GE.OR P0, PT, R5, UR7, P0 ;  /* 0x0000000705007c0c */ /* 0x000fe20008706670 */
[C---:B------:R-:W-:Y:S01]  /*1c60*/  IMAD R13, R57.reuse, UR9, R6 ;  /* 0x00000009390d7c24 */ /* 0x040fe2000f8e0206 */
[----:B------:R-:W-:Y:S01]  /*1c70*/  @UP1 ULOP3.LUT UR38, UR38, 0x1, UR4, 0x78, !UPT ;  /* 0x0000000126261892 */ /* 0x000fe2000f8e7804 */
[----:B------:R-:W-:Y:S01]  /*1c80*/  IMAD.WIDE.U32 R6, R57, UR8, R10 ;  /* 0x0000000839067c25 */ /* 0x000fe2000f8e000a */
[----:B------:R-:W-:-:S03]  /*1c90*/  IADD3 R3, -R5, UR7, R0 ;  /* 0x0000000705037c10 */ /* 0x000fc6000fffe100 */
[----:B------:R-:W-:Y:S02]  /*1ca0*/  IMAD.IADD R7, R7, 0x1, R13 ;  /* 0x0000000107077824 */ /* 0x000fe400078e020d */
[----:B------:R-:W-:Y:S02]  /*1cb0*/  IMAD.IADD R4, R12, 0x1, -R59 ;  /* 0x000000010c047824 */ /* 0x000fe400078e0a3b */
[----:B------:R-:W-:Y:S02]  /*1cc0*/  IMAD.MOV.U32 R0, RZ, RZ, -0x1 ;  /* 0xffffffffff007424 */ /* 0x000fe400078e00ff */
[----:B------:R-:W-:Y:S05]  /*1cd0*/  @P0 BRA `(.L_x_29) ;  /* 0x0000002000a40947 */ /* 0x000fea0003800000 */
[----:B------:R-:W0:Y:S01]  /*1ce0*/  LDC.64 R66, c[0x0][0x5c8] ;  /* 0x00017200ff427b82 */ /* 0x000e220000000a00 */
[----:B-----5:R-:W-:Y:S01]  /*1cf0*/  FSETP.NEU.AND P0, PT, R56, RZ, PT ;  /* 0x000000ff3800720b */ /* 0x020fe20003f0d000 */
[----:B------:R-:W-:Y:S01]  /*1d00*/  BSSY B0, `(.L_x_29) ;  /* 0x0000226000007945 */ /* 0x000fe20003800000 */
[----:B------:R-:W-:-:S04]  /*1d10*/  ISETP.GT.AND P2, PT, R4, RZ, PT ;  /* 0x000000ff0400720c */ /* 0x000fc80003f44270 */
[----:B------:R-:W-:Y:S01]  /*1d20*/  ISETP.GT.AND P1, PT, R3, RZ, P2 ;  /* 0x000000ff0300720c */ /* 0x000fe20001724270 */
[-C--:B0-----:R-:W-:Y:S02]  /*1d30*/  IMAD R12, R9, R66.reuse, RZ ;  /* 0x00000042090c7224 */ /* 0x081fe400078e02ff */
[----:B------:R-:W-:-:S04]  /*1d40*/  IMAD.WIDE.U32 R58, R73, R66, R6 ;  /* 0x00000042493a7225 */ /* 0x000fc800078e0006 */
[----:B------:R-:W-:-:S04]  /*1d50*/  IMAD R5, R73, R67, R12 ;  /* 0x0000004349057224 */ /* 0x000fc800078e020c */
[----:B------:R-:W-:Y:S01]  /*1d60*/  IMAD.IADD R75, R59, 0x1, R5 ;  /* 0x000000013b4b7824 */ /* 0x000fe200078e0205 */
[----:B------:R-:W-:Y:S06]  /*1d70*/  @!P0 BRA `(.L_x_30) ;  /* 0x0000001400e88947 */ /* 0x000fec0003800000 */
[----:B------:R-:W0:Y:S01]  /*1d80*/  LDC.64 R64, c[0x0][0x5b8] ;  /* 0x00016e00ff407b82 */ /* 0x000e220000000a00 */
[----:B------:R-:W-:-:S07]  /*1d90*/  ULDC.64 UR4, c[0x0][0x5c0] ;  /* 0x0001700000047ab9 */ /* 0x000fce0000000a00 */
[----:B------:R-:W1:Y:S08]  /*1da0*/  LDC.64 R68, c[0x0][0x5b0] ;  /* 0x00016c00ff447b82 */ /* 0x000e700000000a00 */
[----:B------:R-:W2:Y:S01]  /*1db0*/  LDC.64 R70, c[0x0][0x5a8] ;  /* 0x00016a00ff467b82 */ /* 0x000ea20000000a00 */
[-C--:B0-----:R-:W-:Y:S02]  /*1dc0*/  IMAD R6, R15, R64.reuse, RZ ;  /* 0x000000400f067224 */ /* 0x081fe400078e02ff */
[----:B------:R-:W-:-:S04]  /*1dd0*/  IMAD.WIDE.U32 R60, R57, R64, R10 ;  /* 0x00000040393c7225 */ /* 0x000fc800078e000a */
[----:B------:R-:W-:Y:S02]  /*1de0*/  IMAD R63, R57, R65, R6 ;  /* 0x00000041393f7224 */ /* 0x000fe400078e0206 */
[-C--:B-1----:R-:W-:Y:S02]  /*1df0*/  IMAD R8, R9, R68.reuse, RZ ;  /* 0x0000004409087224 */ /* 0x082fe400078e02ff */
[----:B------:R-:W-:Y:S02]  /*1e00*/  IMAD.IADD R13, R61, 0x1, R63 ;  /* 0x000000013d0d7824 */ /* 0x000fe400078e023f */
[----:B------:R-:W-:Y:S02]  /*1e10*/  IMAD.MOV.U32 R12, RZ, RZ, R60 ;  /* 0x000000ffff0c7224 */ /* 0x000fe400078e003c */
[C---:B------:R-:W-:Y:S02]  /*1e20*/  IMAD R65, R73.reuse, R69, R8 ;  /* 0x0000004549417224 */ /* 0x040fe400078e0208 */
[----:B------:R-:W-:-:S04]  /*1e30*/  IMAD.WIDE.U32 R6, R73, R68, R12 ;  /* 0x0000004449067225 */ /* 0x000fc800078e000c */
[----:B------:R-:W-:Y:S01]  /*1e40*/  IMAD.IADD R5, R7, 0x1, R65 ;  /* 0x0000000107057824 */ /* 0x000fe200078e0241 */
[----:B--2---:R-:W-:-:S04]  /*1e50*/  LEA R14, P0, R6, R70, 0x1 ;  /* 0x00000046060e7211 */ /* 0x004fc800078008ff */
[----:B------:R-:W-:-:S05]  /*1e60*/  LEA.HI.X R15, R6, R71, R5, 0x1, P0 ;  /* 0x00000047060f7211 */ /* 0x000fca00000f0c05 */
[----:B------:R0:W2:Y:S01]  /*1e70*/  @P1 LDG.E.LTC128B.U16 R5, desc[UR36][R14.64] ;  /* 0x000000240e051981 */ /* 0x0000a2000c1e1520 */
[----:B------:R-:W-:Y:S01]  /*1e80*/  LEA R8, P0, R58, UR4, 0x1 ;  /* 0x000000043a087c11 */ /* 0x000fe2000f8008ff */
[----:B------:R-:W-:Y:S01]  /*1e90*/  IMAD.WIDE.U32 R6, R73, R68, R10 ;  /* 0x0000004449067225 */ /* 0x000fe200078e000a */
[----:B------:R-:W-:Y:S03]  /*1ea0*/  BSSY B1, `(.L_x_31) ;  /* 0x0000012000017945 */ /* 0x000fe60003800000 */
[----:B------:R-:W-:Y:S02]  /*1eb0*/  IMAD.IADD R7, R65, 0x1, R7 ;  /* 0x0000000141077824 */ /* 0x000fe400078e0207 */
[----:B------:R-:W-:Y:S01]  /*1ec0*/  IMAD.WIDE.U32 R20, R57, R64, R6 ;  /* 0x0000004039147225 */ /* 0x000fe200078e0006 */
[----:B0-----:R-:W-:-:S03]  /*1ed0*/  SHF.L.U64.HI R15, R68, 0x3, R69 ;  /* 0x00000003440f7819 */ /* 0x001fc60000010245 */
[----:B------:R-:W-:Y:S01]  /*1ee0*/  IMAD.IADD R7, R63, 0x1, R21 ;  /* 0x000000013f077824 */ /* 0x000fe200078e0215 */
[----:B------:R-:W-:Y:S01]  /*1ef0*/  LEA R6, P4, R20, R70, 0x1 ;  /* 0x0000004614067211 */ /* 0x000fe200078808ff */
[----:B------:R-:W-:-:S03]  /*1f00*/  IMAD.SHL.U32 R14, R68, 0x8, RZ ;  /* 0x00000008440e7824 */ /* 0x000fc600078e00ff */
[----:B------:R-:W-:Y:S01]  /*1f10*/  LEA.HI.X R7, R20, R71, R7, 0x1, P4 ;  /* 0x0000004714077211 */ /* 0x000fe200020f0c07 */
[----:B--2---:R-:W-:-:S05]  /*1f20*/  HADD2.F32 R9, -RZ, R5.H0_H0 ;  /* 0x20000005ff097230 */ /* 0x004fca0000004100 */
[----:B------:R-:W-:-:S04]  /*1f30*/  FMUL R9, R9, R56 ;  /* 0x0000003809097220 */ /* 0x000fc80000400000 */
[----:B------:R-:W-:Y:S01]  /*1f40*/  FFMA R24, R24, R23, R9 ;  /* 0x0000001718187223 */ /* 0x000fe20000000009 */
[----:B------:R-:W-:Y:S02]  /*1f50*/  LEA.HI.X R9, R58, UR5, R75, 0x1, P0 ;  /* 0x000000053a097c11 */ /* 0x000fe400080f0c4b */
[----:B------:R-:W-:Y:S02]  /*1f60*/  ISETP.GT.AND P0, PT, R4, 0x1, PT ;  /* 0x000000010400780c */ /* 0x000fe40003f04270 */
[----:B------:R-:W-:Y:S02]  /*1f70*/  F2FP.F16.F32.PACK_AB R24, RZ, R24 ;  /* 0x00000018ff18723e */ /* 0x000fe400000000ff */
[----:B------:R-:W-:-:S03]  /*1f80*/  ISETP.GT.AND P3, PT, R3, RZ, P0 ;  /* 0x000000ff0300720c */ /* 0x000fc60000764270 */
[----:B------:R0:W-:Y:S10]  /*1f90*/  @P1 STG.E.U16 desc[UR36][R8.64], R24 ;  /* 0x0000001808001986 */ /* 0x0001f4000c101524 */
[----:B------:R-:W-:Y:S05]  /*1fa0*/  @!P3 BRA `(.L_x_32) ;  /* 0x000000000004b947 */ /* 0x000fea0003800000 */
[----:B------:R1:W5:Y:S02]  /*1fb0*/  LDG.E.LTC128B.U16 R5, desc[UR36][R6.64+0x2] ;  /* 0x0000022406057981 */ /* 0x000364000c1e1520 */
.L_x_32:
[----:B------:R-:W-:Y:S05]  /*1fc0*/  BSYNC B1 ;  /* 0x0000000000017941 */ /* 0x000fea0003800000 */
.L_x_31:
[----:B-----5:R-:W-:Y:S01]  /*1fd0*/  HADD2.F32 R59, -RZ, R5.H0_H0 ;  /* 0x20000005ff3b7230 */ /* 0x020fe20000004100 */
[----:B------:R-:W-:Y:S01]  /*1fe0*/  ISETP.GT.AND P2, PT, R3, 0x8, P2 ;  /* 0x000000080300780c */ /* 0x000fe20001744270 */
[----:B------:R-:W-:Y:S01]  /*1ff0*/  IMAD.WIDE.U32 R20, R73, R68, R14 ;  /* 0x0000004449147225 */ /* 0x000fe200078e000e */
[----:B0-----:R-:W-:-:S03]  /*2000*/  PRMT R24, R5, 0x7610, R24 ;  /* 0x0000761005187816 */ /* 0x001fc60000000018 */
[----:B------:R-:W-:Y:S01]  /*2010*/  FMUL R12, R59, R56 ;  /* 0x000000383b0c7220 */ /* 0x000fe20000400000 */
[----:B------:R-:W-:Y:S01]  /*2020*/  IMAD.IADD R65, R65, 0x1, R21 ;  /* 0x0000000141417824 */ /* 0x000fe200078e0215 */
[----:B------:R-:W-:Y:S02]  /*2030*/  IADD3 R60, P1, R60, R20, RZ ;  /* 0x000000143c3c7210 */ /* 0x000fe40007f3e0ff */
[----:B------:R-:W-:-:S03]  /*2040*/  FFMA R12, R25, R23, R12 ;  /* 0x00000017190c7223 */ /* 0x000fc6000000000c */
[----:B------:R-:W-:Y:S01]  /*2050*/  IMAD.X R13, R65, 0x1, R13, P1 ;  /* 0x00000001410d7824 */ /* 0x000fe200008e060d */
[C---:B------:R-:W-:Y:S02]  /*2060*/  LEA R14, P1, R60.reuse, R70, 0x1 ;  /* 0x000000463c0e7211 */ /* 0x040fe400078208ff */
[----:B------:R-:W-:Y:S02]  /*2070*/  F2FP.F16.F32.PACK_AB R12, RZ, R12 ;  /* 0x0000000cff0c723e */ /* 0x000fe400000000ff */
[----:B------:R-:W-:Y:S02]  /*2080*/  LEA.HI.X R15, R60, R71, R13, 0x1, P1 ;  /* 0x000000473c0f7211 */ /* 0x000fe400008f0c0d */
[----:B------:R-:W-:-:S05]  /*2090*/  PRMT R21, R12, 0x7610, R21 ;  /* 0x000076100c157816 */ /* 0x000fca0000000015 */
[----:B------:R0:W-:Y:S04]  /*20a0*/  @P3 STG.E.U16 desc[UR36][R8.64+0x2], R21 ;  /* 0x0000021508003986 */ /* 0x0001e8000c101524 */
[----:B------:R-:W2:Y:S01]  /*20b0*/  @P2 LDG.E.LTC128B.U16 R24, desc[UR36][R14.64] ;  /* 0x000000240e182981 */ /* 0x000ea2000c1e1520 */
[----:B------:R-:W-:Y:S01]  /*20c0*/  IADD3 R20, P1, R10, R20, RZ ;  /* 0x000000140a147210 */ /* 0x000fe20007f3e0ff */
[----:B------:R-:W-:Y:S01]  /*20d0*/  BSSY B1, `(.L_x_33) ;  /* 0x0000011000017945 */ /* 0x000fe20003800000 */
[C---:B------:R-:W-:Y:S02]  /*20e0*/  SHF.L.U64.HI R13, R66.reuse, 0x4, R67 ;  /* 0x00000004420d7819 */ /* 0x040fe40000010243 */
[----:B------:R-:W-:Y:S01]  /*20f0*/  ISETP.GT.AND P0, PT, R3, 0x8, P0 ;  /* 0x000000080300780c */ /* 0x000fe20000704270 */
[----:B0-----:R-:W-:Y:S01]  /*2100*/  IMAD.X R21, R11, 0x1, R65, P1 ;  /* 0x000000010b157824 */ /* 0x001fe200008e0641 */
[----:B------:R-:W-:Y:S01]  /*2110*/  LEA R12, P1, R66, R8, 0x4 ;  /* 0x00000008420c7211 */ /* 0x000fe200078220ff */
[----:B------:R-:W-:-:S04]  /*2120*/  IMAD.WIDE.U32 R20, R57, R64, R20 ;  /* 0x0000004039147225 */ /* 0x000fc800078e0014 */
[----:B------:R-:W-:Y:S01]  /*2130*/  IMAD.X R13, R13, 0x1, R9, P1 ;  /* 0x000000010d0d7824 */ /* 0x000fe200008e0609 */
[----:B------:R-:W-:Y:S01]  /*2140*/  LEA R10, P3, R20, R70, 0x1 ;  /* 0x00000046140a7211 */ /* 0x000fe200078608ff */
[----:B------:R-:W-:-:S05]  /*2150*/  IMAD.IADD R11, R63, 0x1, R21 ;  /* 0x000000013f0b7824 */ /* 0x000fca00078e0215 */
[----:B------:R-:W-:Y:S01]  /*2160*/  LEA.HI.X R11, R20, R71, R11, 0x1, P3 ;  /* 0x00000047140b7211 */ /* 0x000fe200018f0c0b */
[----:B--2---:R-:W-:-:S05]  /*2170*/  HADD2.F32 R5, -RZ, R24.H0_H0 ;  /* 0x20000018ff057230 */ /* 0x004fca0000004100 */
[----:B------:R-:W-:-:S04]  /*2180*/  FMUL R5, R5, R56 ;  /* 0x0000003805057220 */ /* 0x000fc80000400000 */
[----:B------:R-:W-:-:S05]  /*2190*/  FFMA R5, R26, R23, R5 ;  /* 0x000000171a057223 */ /* 0x000fca0000000005 */
[----:B------:R-:W-:-:S05]  /*21a0*/  F2FP.F16.F32.PACK_AB R5, RZ, R5 ;  /* 0x00000005ff05723e */ /* 0x000fca00000000ff */
[----:B------:R0:W-:Y:S01]  /*21b0*/  @P2 STG.E.U16 desc[UR36][R12.64], R5 ;  /* 0x000000050c002986 */ /* 0x0001e2000c101524 */
[----:B------:R-:W-:Y:S05]  /*21c0*/  @!P0 BRA `(.L_x_34) ;  /* 0x0000000000048947 */ /* 0x000fea0003800000 */
[----:B------:R2:W5:Y:S02]  /*21d0*/  LDG.E.LTC128B.U16 R24, desc[UR36][R10.64+0x2] ;  /* 0x000002240a187981 */ /* 0x000564000c1e1520 */
.L_x_34:
[----:B------:R-:W-:Y:S05]  /*21e0*/  BSYNC B1 ;  /* 0x0000000000017941 */ /* 0x000fea0003800000 */
.L_x_33:
[----:B0----5:R-:W-:Y:S01]  /*21f0*/  HADD2.F32 R5, -RZ, R24.H0_H0 ;  /* 0x20000018ff057230 */ /* 0x021fe20000004100 */
[----:B------:R-:W-:Y:S01]  /*2200*/  ISETP.GT.AND P1, PT, R4, 0x8, PT ;  /* 0x000000080400780c */ /* 0x000fe20003f24270 */
[----:B------:R-:W-:Y:S03]  /*2210*/  BSSY B1, `(.L_x_35) ;  /* 0x0000008000017945 */ /* 0x000fe60003800000 */
[----:B------:R-:W-:Y:S01]  /*2220*/  FMUL R14, R5, R56 ;  /* 0x00000038050e7220 */ /* 0x000fe20000400000 */
[----:B------:R-:W-:-:S03]  /*2230*/  ISETP.GT.AND P2, PT, R3, RZ, P1 ;  /* 0x000000ff0300720c */ /* 0x000fc60000f44270 */
[----:B------:R-:W-:-:S05]  /*2240*/  FFMA R14, R27, R23, R14 ;  /* 0x000000171b0e7223 */ /* 0x000fca000000000e */
[----:B------:R-:W-:-:S05]  /*2250*/  F2FP.F16.F32.PACK_AB R14, RZ, R14 ;  /* 0x0000000eff0e723e */ /* 0x000fca00000000ff */
[----:B------:R0:W-:Y:S01]  /*2260*/  @P0 STG.E.U16 desc[UR36][R12.64+0x2], R14 ;  /* 0x0000020e0c000986 */ /* 0x0001e2000c101524 */
[----:B------:R-:W-:Y:S05]  /*2270*/  @!P2 BRA `(.L_x_36) ;  /* 0x000000000004a947 */ /* 0x000fea0003800000 */
[----:B------:R3:W5:Y:S02]  /*2280*/  LDG.E.LTC128B.U16 R24, desc[UR36][R6.64+0x10] ;  /* 0x0000102406187981 */ /* 0x000764000c1e1520 */
.L_x_36:
[----:B------:R-:W-:Y:S05]  /*2290*/  BSYNC B1 ;  /* 0x0000000000017941 */ /* 0x000fea0003800000 */
.L_x_35:
[----:B-----5:R-:W-:Y:S01]  /*22a0*/  HADD2.F32 R5, -RZ, R24.H0_H0 ;  /* 0x20000018ff057230 */ /* 0x020fe20000004100 */
        /* <DEDUP_REMOVED lines=9> */
.L_x_38:
[----:B------:R-:W-:Y:S05]  /*2340*/  BSYNC B1 ;  /* 0x0000000000017941 */ /* 0x000fea0003800000 */
.L_x_37:
[----:B----45:R-:W-:Y:S01]  /*2350*/  HADD2.F32 R5, -RZ, R24.H0_H0 ;  /* 0x20000018ff057230 */ /* 0x030fe20000004100 */
[----:B------:R-:W-:Y:S01]  /*2360*/  ISETP.GT.AND P1, PT, R3, 0x8, P1 ;  /* 0x000000080300780c */ /* 0x000fe20000f24270 */
[----:B------:R-:W-:Y:S03]  /*2370*/  BSSY B1, `(.L_x_39) ;  /* 0x0000007000017945 */ /* 0x000fe60003800000 */
[----:B0-----:R-:W-:-:S04]  /*2380*/  FMUL R14, R5, R56 ;  /* 0x00000038050e7220 */ /* 0x001fc80000400000 */
[----:B------:R-:W-:-:S05]  /*2390*/  FFMA R14, R29, R23, R14 ;  /* 0x000000171d0e7223 */ /* 0x000fca000000000e */
[----:B------:R-:W-:-:S05]  /*23a0*/  F2FP.F16.F32.PACK_AB R14, RZ, R14 ;  /* 0x0000000eff0e723e */ /* 0x000fca00000000ff */
[----:B------:R0:W-:Y:S01]  /*23b0*/  @P3 STG.E.U16 desc[UR36][R8.64+0x12], R14 ;  /* 0x0000120e08003986 */ /* 0x0001e2000c101524 */
[----:B------:R-:W-:Y:S05]  /*23c0*/  @!P1 BRA `(.L_x_40) ;  /* 0x0000000000049947 */ /* 0x000fea0003800000 */
[----:B------:R4:W5:Y:S02]  /*23d0*/  LDG.E.LTC128B.U16 R24, desc[UR36][R10.64+0x10] ;  /* 0x000010240a187981 */ /* 0x000964000c1e1520 */
.L_x_40:
[----:B------:R-:W-:Y:S05]  /*23e0*/  BSYNC B1 ;  /* 0x0000000000017941 */ /* 0x000fea0003800000 */
.L_x_39:
[----:B-----5:R-:W-:Y:S01]  /*23f0*/  HADD2.F32 R5, -RZ, R24.H0_H0 ;  /* 0x20000018ff057230 */ /* 0x020fe20000004100 */
[----:B------:R-:W-:Y:S01]  /*2400*/  ISETP.GT.AND P0, PT, R3, 0x8, P0 ;  /* 0x000000080300780c */ /* 0x000fe20000704270 */
[----:B------:R-:W-:Y:S03]  /*2410*/  BSSY B1, `(.L_x_41) ;  /* 0x0000007000017945 */ /* 0x000fe60003800000 */
[----:B------:R-:W-:-:S04]  /*2420*/  FMUL R5, R5, R56 ;  /* 0x0000003805057220 */ /* 0x000fc80000400000 */
[----:B------:R-:W-:-:S05]  /*2430*/  FFMA R5, R30, R23, R5 ;  /* 0x000000171e057223 */ /* 0x000fca0000000005 */
[----:B------:R-:W-:-:S05]  /*2440*/  F2FP.F16.F32.PACK_AB R5, RZ, R5 ;  /* 0x00000005ff05723e */ /* 0x000fca00000000ff */
[----:B------:R0:W-:Y:S01]  /*2450*/  @P1 STG.E.U16 desc[UR36][R12.64+0x10], R5 ;  /* 0x000010050c001986 */ /* 0x0001e2000c101524 */
[----:B------:R-:W-:Y:S05]  /*2460*/  @!P0 BRA `(.L_x_42) ;  /* 0x0000000000048947 */ /* 0x000fea0003800000 */
[----:B------:R0:W5:Y:S02]  /*2470*/  LDG.E.LTC128B.U16 R24, desc[UR36][R10.64+0x12] ;  /* 0x000012240a187981 */ /* 0x000164000c1e1520 */
.L_x_42:
[----:B------:R-:W-:Y:S05]  /*2480*/  BSYNC B1 ;  /* 0x0000000000017941 */ /* 0x000fea0003800000 */
.L_x_41:
        /* <DEDUP_REMOVED lines=10> */
.L_x_44:
[----:B------:R-:W-:Y:S05]  /*2530*/  BSYNC B1 ;  /* 0x0000000000017941 */ /* 0x000fea0003800000 */
.L_x_43:
        /* <DEDUP_REMOVED lines=10> */
.L_x_46:
[----:B------:R-:W-:Y:S05]  /*25e0*/  BSYNC B1 ;  /* 0x0000000000017941 */ /* 0x000fea0003800000 */
.L_x_45:
[----:B0----5:R-:W-:Y:S01]  /*25f0*/  HADD2.F32 R5, -RZ, R24.H0_H0 ;  /* 0x20000018ff057230 */ /* 0x021fe20000004100 */
        /* <DEDUP_REMOVED lines=8> */
.L_x_48:
[----:B------:R-:W-:Y:S05]  /*2680*/  BSYNC B1 ;  /* 0x0000000000017941 */ /* 0x000fea0003800000 */
.L_x_47:
        /* <DEDUP_REMOVED lines=9> */
.L_x_50:
[----:B------:R-:W-:Y:S05]  /*2720*/  BSYNC B1 ;  /* 0x0000000000017941 */ /* 0x000fea0003800000 */
.L_x_49:
        /* <DEDUP_REMOVED lines=10> */
.L_x_52:
[----:B------:R-:W-:Y:S05]  /*27d0*/  BSYNC B1 ;  /* 0x0000000000017941 */ /* 0x000fea0003800000 */
.L_x_51:
        /* <DEDUP_REMOVED lines=10> */
.L_x_54:
[----:B------:R-:W-:Y:S05]  /*2880*/  BSYNC B1 ;  /* 0x0000000000017941 */ /* 0x000fea0003800000 */
.L_x_53:
        /* <DEDUP_REMOVED lines=9> */
.L_x_56:
[----:B------:R-:W-:Y:S05]  /*2920*/  BSYNC B1 ;  /* 0x0000000000017941 */ /* 0x000fea0003800000 */
.L_x_55:
        /* <DEDUP_REMOVED lines=9> */
.L_x_58:
[----:B------:R-:W-:Y:S05]  /*29c0*/  BSYNC B1 ;  /* 0x0000000000017941 */ /* 0x000fea0003800000 */
.L_x_57:
        /* <DEDUP_REMOVED lines=10> */
.L_x_60:
[----:B------:R-:W-:Y:S05]  /*2a70*/  BSYNC B1 ;  /* 0x0000000000017941 */ /* 0x000fea0003800000 */
.L_x_59:
        /* <DEDUP_REMOVED lines=10> */
.L_x_62:
[----:B------:R-:W-:Y:S05]  /*2b20*/  BSYNC B1 ;  /* 0x0000000000017941 */ /* 0x000fea0003800000 */
.L_x_61:
        /* <DEDUP_REMOVED lines=9> */
.L_x_64:
[----:B------:R-:W-:Y:S05]  /*2bc0*/  BSYNC B1 ;  /* 0x0000000000017941 */ /* 0x000fea0003800000 */
.L_x_63:
        /* <DEDUP_REMOVED lines=9> */
.L_x_66:
[----:B------:R-:W-:Y:S05]  /*2c60*/  BSYNC B1 ;  /* 0x0000000000017941 */ /* 0x000fea0003800000 */
.L_x_65:
        /* <DEDUP_REMOVED lines=10> */
.L_x_68:
[----:B------:R-:W-:Y:S05]  /*2d10*/  BSYNC B1 ;  /* 0x0000000000017941 */ /* 0x000fea0003800000 */
.L_x_67:
        /* <DEDUP_REMOVED lines=10> */
.L_x_70:
[----:B------:R-:W-:Y:S05]  /*2dc0*/  BSYNC B1 ;  /* 0x0000000000017941 */ /* 0x000fea0003800000 */
.L_x_69:
        /* <DEDUP_REMOVED lines=9> */
.L_x_72:
[----:B------:R-:W-:Y:S05]  /*2e60*/  BSYNC B1 ;  /* 0x0000000000017941 */ /* 0x000fea0003800000 */
.L_x_71:
        /* <DEDUP_REMOVED lines=9> */
.L_x_74:
[----:B------:R-:W-:Y:S05]  /*2f00*/  BSYNC B1 ;  /* 0x0000000000017941 */ /* 0x000fea0003800000 */
.L_x_73:
        /* <DEDUP_REMOVED lines=10> */
.L_x_76:
[----:B------:R-:W-:Y:S05]  /*2fb0*/  BSYNC B1 ;  /* 0x0000000000017941 */ /* 0x000fea0003800000 */
.L_x_75:
        /* <DEDUP_REMOVED lines=10> */
.L_x_78:
[----:B------:R-:W-:Y:S05]  /*3060*/  BSYNC B1 ;  /* 0x0000000000017941 */ /* 0x000fea0003800000 */
.L_x_77:
        /* <DEDUP_REMOVED lines=9> */
.L_x_80:
[----:B------:R-:W-:Y:S05]  /*3100*/  BSYNC B1 ;  /* 0x0000000000017941 */ /* 0x000fea0003800000 */
.L_x_79:
        /* <DEDUP_REMOVED lines=9> */
.L_x_82:
[----:B------:R-:W-:Y:S05]  /*31a0*/  BSYNC B1 ;  /* 0x0000000000017941 */ /* 0x000fea0003800000 */
.L_x_81:
        /* <DEDUP_REMOVED lines=10> */
.L_x_84:
[----:B------:R-:W-:Y:S05]  /*3250*/  BSYNC B1 ;  /* 0x0000000000017941 */ /* 0x000fea0003800000 */
.L_x_83:
[----:B-----5:R-:W-:Y:S01]  /*3260*/  HADD2.F32 R5, -RZ, R24.H0_H0 ;  /* 0x20000018ff057230 */ /* 0x020fe20000004100 */
[----:B------:R-:W-:Y:S01]  /*3270*/  ISETP.GT.AND P0, PT, R4, 0x39, PT ;  /* 0x000000390400780c */ /* 0x000fe20003f04270 */
[----:B------:R-:W-:Y:S01]  /*3280*/  @P2 IMAD.MOV.U32 R4, RZ, RZ, R8 ;  /* 0x000000ffff042224 */ /* 0x000fe200078e0008 */
[----:B------:R-:W-:Y:S02]  /*3290*/  BSSY B1, `(.L_x_85) ;  /* 0x000000a000017945 */ /* 0x000fe40003800000 */
[----:B------:R-:W-:Y:S01]  /*32a0*/  FMUL R5, R5, R56 ;  /* 0x0000003805057220 */ /* 0x000fe20000400000 */
[----:B------:R-:W-:-:S03]  /*32b0*/  ISETP.GT.AND P3, PT, R3, RZ, P0 ;  /* 0x000000ff0300720c */ /* 0x000fc60000764270 */
[----:B------:R-:W-:-:S05]  /*32c0*/  FFMA R5, R52, R23, R5 ;  /* 0x0000001734057223 */ /* 0x000fca0000000005 */
[----:B------:R-:W-:-:S04]  /*32d0*/  F2FP.F16.F32.PACK_AB R5, RZ, R5 ;  /* 0x00000005ff05723e */ /* 0x000fc800000000ff */
[----:B0-----:R-:W-:Y:S01]  /*32e0*/  PRMT R14, R5, 0x7610, R14 ;  /* 0x00007610050e7816 */ /* 0x001fe2000000000e */
[----:B------:R-:W-:-:S05]  /*32f0*/  @P2 IMAD.MOV.U32 R5, RZ, RZ, R9 ;  /* 0x000000ffff052224 */ /* 0x000fca00078e0009 */
[----:B------:R0:W-:Y:S01]  /*3300*/  @P2 STG.E.U16 desc[UR36][R4.64+0x70], R14 ;  /* 0x0000700e04002986 */ /* 0x0001e2000c101524 */
[----:B------:R-:W-:Y:S05]  /*3310*/  @!P3 BRA `(.L_x_86) ;  /* 0x000000000004b947 */ /* 0x000fea0003800000 */
[----:B------:R0:W5:Y:S02]  /*3320*/  LDG.E.LTC128B.U16 R24, desc[UR36][R6.64+0x72] ;  /* 0x0000722406187981 */ /* 0x000164000c1e1520 */
.L_x_86:
[----:B------:R-:W-:Y:S05]  /*3330*/  BSYNC B1 ;  /* 0x0000000000017941 */ /* 0x000fea0003800000 */
.L_x_85:
        /* <DEDUP_REMOVED lines=9> */
.L_x_88:
[----:B------:R-:W-:Y:S05]  /*33d0*/  BSYNC B1 ;  /* 0x0000000000017941 */ /* 0x000fea0003800000 */
.L_x_87:
[----:B-----5:R-:W-:Y:S01]  /*33e0*/  HADD2.F32 R5, -RZ, R24.H0_H0 ;  /* 0x20000018ff057230 */ /* 0x020fe20000004100 */
[----:B------:R-:W-:Y:S01]  /*33f0*/  ISETP.GT.AND P0, PT, R3, 0x8, P0 ;  /* 0x000000080300780c */ /* 0x000fe20000704270 */
[----:B0-----:R-:W-:Y:S01]  /*3400*/  @P1 IMAD.MOV.U32 R4, RZ, RZ, R12 ;  /* 0x000000ffff041224 */ /* 0x001fe200078e000c */
[----:B------:R-:W-:Y:S02]  /*3410*/  BSSY B1, `(.L_x_89) ;  /* 0x0000009000017945 */ /* 0x000fe40003800000 */
[----:B------:R-:W-:-:S04]  /*3420*/  FMUL R5, R5, R56 ;  /* 0x0000003805057220 */ /* 0x000fc80000400000 */
[----:B------:R-:W-:-:S05]  /*3430*/  FFMA R5, R54, R23, R5 ;  /* 0x0000001736057223 */ /* 0x000fca0000000005 */
[----:B------:R-:W-:-:S04]  /*3440*/  F2FP.F16.F32.PACK_AB R5, RZ, R5 ;  /* 0x00000005ff05723e */ /* 0x000fc800000000ff */
[----:B-1-3--:R-:W-:Y:S01]  /*3450*/  PRMT R6, R5, 0x7610, R6 ;  /* 0x0000761005067816 */ /* 0x00afe20000000006 */
[----:B------:R-:W-:-:S05]  /*3460*/  @P1 IMAD.MOV.U32 R5, RZ, RZ, R13 ;  /* 0x000000ffff051224 */ /* 0x000fca00078e000d */
[----:B------:R0:W-:Y:S01]  /*3470*/  @P1 STG.E.U16 desc[UR36][R4.64+0x70], R6 ;  /* 0x0000700604001986 */ /* 0x0001e2000c101524 */
[----:B------:R-:W-:Y:S05]  /*3480*/  @!P0 BRA `(.L_x_90) ;  /* 0x0000000000048947 */ /* 0x000fea0003800000 */
[----:B------:R1:W5:Y:S02]  /*3490*/  LDG.E.LTC128B.U16 R24, desc[UR36][R10.64+0x72] ;  /* 0x000072240a187981 */ /* 0x000364000c1e1520 */
.L_x_90:
[----:B------:R-:W-:Y:S05]  /*34a0*/  BSYNC B1 ;  /* 0x0000000000017941 */ /* 0x000fea0003800000 */
.L_x_89:
[----:B------:R-:W-:Y:S05]  /*34b0*/  @!P0 BRA `(.L_x_91) ;  /* 0x0000000800a88947 */ /* 0x000fea0003800000 */
[----:B-----5:R-:W-:-:S05]  /*34c0*/  HADD2.F32 R3, -RZ, R24.H0_H0 ;  /* 0x20000018ff037230 */ /* 0x020fca0000004100 */
[----:B0-----:R-:W-:-:S04]  /*34d0*/  FMUL R4, R3, R56 ;  /* 0x0000003803047220 */ /* 0x001fc80000400000 */
[----:B------:R-:W-:-:S05]  /*34e0*/  FFMA R4, R55, R23, R4 ;  /* 0x0000001737047223 */ /* 0x000fca0000000004 */
[----:B------:R-:W-:-:S05]  /*34f0*/  F2FP.F16.F32.PACK_AB R4, RZ, R4 ;  /* 0x00000004ff04723e */ /* 0x000fca00000000ff */
[----:B------:R3:W-:Y:S01]  /*3500*/  STG.E.U16 desc[UR36][R12.64+0x72], R4 ;  /* 0x000072040c007986 */ /* 0x0007e2000c101524 */
[----:B------:R-:W-:Y:S05]  /*3510*/  BRA `(.L_x_91) ;  /* 0x0000000800907947 */ /* 0x000fea0003800000 */
.L_x_30:
[----:B------:R-:W-:Y:S01]  /*3520*/  ISETP.GT.AND P0, PT, R4, 0x1, PT ;  /* 0x000000010400780c */ /* 0x000fe20003f04270 */
[----:B------:R-:W-:Y:S01]  /*3530*/  ULDC.64 UR4, c[0x0][0x5c0] ;  /* 0x0001700000047ab9 */ /* 0x000fe20000000a00 */
[-C--:B------:R-:W-:Y:S01]  /*3540*/  FMUL R24, R24, R23.reuse ;  /* 0x0000001718187220 */ /* 0x080fe20000400000 */
[-C--:B------:R-:W-:Y:S01]  /*3550*/  FMUL R25, R25, R23.reuse ;  /* 0x0000001719197220 */ /* 0x080fe20000400000 */
[----:B------:R-:W-:Y:S01]  /*3560*/  ISETP.GT.AND P3, PT, R3, RZ, P0 ;  /* 0x000000ff0300720c */ /* 0x000fe20000764270 */
[-C--:B------:R-:W-:Y:S01]  /*3570*/  FMUL R26, R26, R23.reuse ;  /* 0x000000171a1a7220 */ /* 0x080fe20000400000 */
[----:B------:R-:W-:Y:S01]  /*3580*/  LEA R6, P4, R58, UR4, 0x1 ;  /* 0x000000043a067c11 */ /* 0x000fe2000f8808ff */
[-C--:B------:R-:W-:Y:S01]  /*3590*/  FMUL R27, R27, R23.reuse ;  /* 0x000000171b1b7220 */ /* 0x080fe20000400000 */
[----:B------:R-:W-:Y:S01]  /*35a0*/  F2FP.F16.F32.PACK_AB R24, RZ, R24 ;  /* 0x00000018ff18723e */ /* 0x000fe200000000ff */
[-C--:B------:R-:W-:Y:S01]  /*35b0*/  FMUL R28, R28, R23.reuse ;  /* 0x000000171c1c7220 */ /* 0x080fe20000400000 */
[----:B------:R-:W-:Y:S01]  /*35c0*/  LEA.HI.X R7, R58, UR5, R75, 0x1, P4 ;  /* 0x000000053a077c11 */ /* 0x000fe2000a0f0c4b */
[----:B------:R-:W-:Y:S01]  /*35d0*/  FMUL R29, R29, R23 ;  /* 0x000000171d1d7220 */ /* 0x000fe20000400000 */
[----:B------:R-:W-:Y:S01]  /*35e0*/  F2FP.F16.F32.PACK_AB R25, RZ, R25 ;  /* 0x00000019ff19723e */ /* 0x000fe200000000ff */
[-C--:B------:R-:W-:Y:S01]  /*35f0*/  FMUL R30, R30, R23.reuse ;  /* 0x000000171e1e7220 */ /* 0x080fe20000400000 */
[----:B------:R-:W-:Y:S01]  /*3600*/  SHF.L.U64.HI R67, R66, 0x4, R67 ;  /* 0x0000000442437819 */ /* 0x000fe20000010243 */
[----:B------:R-:W-:Y:S01]  /*3610*/  @P1 STG.E.U16 desc[UR36][R6.64], R24 ;  /* 0x0000001806001986 */ /* 0x000fe2000c101524 */
[----:B------:R-:W-:Y:S01]  /*3620*/  ISETP.GT.AND P1, PT, R4, 0x8, PT ;  /* 0x000000080400780c */ /* 0x000fe20003f24270 */
[-C--:B------:R-:W-:Y:S01]  /*3630*/  FMUL R31, R31, R23.reuse ;  /* 0x000000171f1f7220 */ /* 0x080fe20000400000 */
[C---:B------:R-:W-:Y:S01]  /*3640*/  ISETP.GT.AND P4, PT, R3.reuse, 0x8, P0 ;  /* 0x000000080300780c */ /* 0x040fe20000784270 */
[----:B------:R-:W-:Y:S01]  /*3650*/  @P3 STG.E.U16 desc[UR36][R6.64+0x2], R25 ;  /* 0x0000021906003986 */ /* 0x000fe2000c101524 */
[----:B------:R-:W-:Y:S01]  /*3660*/  LEA R8, P3, R66, R6, 0x4 ;  /* 0x0000000642087211 */ /* 0x000fe200078620ff */
[-C--:B------:R-:W-:Y:S01]  /*3670*/  FMUL R32, R32, R23.reuse ;  /* 0x0000001720207220 */ /* 0x080fe20000400000 */
[----:B------:R-:W-:Y:S01]  /*3680*/  ISETP.GT.AND P2, PT, R3, 0x8, P2 ;  /* 0x000000080300780c */ /* 0x000fe20001744270 */
[-C--:B------:R-:W-:Y:S01]  /*3690*/  FMUL R33, R33, R23.reuse ;  /* 0x0000001721217220 */ /* 0x080fe20000400000 */
[----:B------:R-:W-:Y:S01]  /*36a0*/  ISETP.GT.AND P0, PT, R4, 0x9, PT ;  /* 0x000000090400780c */ /* 0x000fe20003f04270 */
[----:B------:R-:W-:Y:S01]  /*36b0*/  IMAD.X R9, R67, 0x1, R7, P3 ;  /* 0x0000000143097824 */ /* 0x000fe200018e0607 */
[C---:B------:R-:W-:Y:S01]  /*36c0*/  ISETP.GT.AND P5, PT, R3.reuse, RZ, P1 ;  /* 0x000000ff0300720c */ /* 0x040fe20000fa4270 */
[-C--:B------:R-:W-:Y:S01]  /*36d0*/  FMUL R34, R34, R23.reuse ;  /* 0x0000001722227220 */ /* 0x080fe20000400000 */
[----:B------:R-:W-:Y:S01]  /*36e0*/  ISETP.GT.AND P3, PT, R3, RZ, P0 ;  /* 0x000000ff0300720c */ /* 0x000fe20000764270 */
[-C--:B------:R-:W-:Y:S01]  /*36f0*/  FMUL R35, R35, R23.reuse ;  /* 0x0000001723237220 */ /* 0x080fe20000400000 */
[----:B------:R-:W-:Y:S01]  /*3700*/  F2FP.F16.F32.PACK_AB R26, RZ, R26 ;  /* 0x0000001aff1a723e */ /* 0x000fe200000000ff */
[----:B------:R-:W-:Y:S01]  /*3710*/  FMUL R36, R36, R23 ;  /* 0x0000001724247220 */ /* 0x000fe20000400000 */
[----:B------:R-:W-:Y:S01]  /*3720*/  F2FP.F16.F32.PACK_AB R27, RZ, R27 ;  /* 0x0000001bff1b723e */ /* 0x000fe200000000ff */
[----:B------:R-:W-:Y:S01]  /*3730*/  FMUL R37, R37, R23 ;  /* 0x0000001725257220 */ /* 0x000fe20000400000 */
[----:B------:R-:W-:Y:S01]  /*3740*/  F2FP.F16.F32.PACK_AB R28, RZ, R28 ;  /* 0x0000001cff1c723e */ /* 0x000fe200000000ff */
[----:B------:R-:W-:Y:S01]  /*3750*/  @P2 STG.E.U16 desc[UR36][R8.64], R26 ;  /* 0x0000001a08002986 */ /* 0x000fe2000c101524 */
[----:B------:R-:W-:Y:S01]  /*3760*/  F2FP.F16.F32.PACK_AB R29, RZ, R29 ;  /* 0x0000001dff1d723e */ /* 0x000fe200000000ff */
[-C--:B------:R-:W-:Y:S01]  /*3770*/  FMUL R38, R38, R23.reuse ;  /* 0x0000001726267220 */ /* 0x080fe20000400000 */
[----:B------:R-:W-:Y:S01]  /*3780*/  ISETP.GT.AND P2, PT, R3, 0x8, P1 ;  /* 0x000000080300780c */ /* 0x000fe20000f44270 */
[----:B------:R-:W-:Y:S01]  /*3790*/  @P4 STG.E.U16 desc[UR36][R8.64+0x2], R27 ;  /* 0x0000021b08004986 */ /* 0x000fe2000c101524 */
[----:B------:R-:W-:Y:S01]  /*37a0*/  ISETP.GT.AND P1, PT, R4, 0x10, PT ;  /* 0x000000100400780c */ /* 0x000fe20003f24270 */
[-C--:B------:R-:W-:Y:S01]  /*37b0*/  FMUL R39, R39, R23.reuse ;  /* 0x0000001727277220 */ /* 0x080fe20000400000 */
[----:B------:R-:W-:Y:S01]  /*37c0*/  F2FP.F16.F32.PACK_AB R30, RZ, R30 ;  /* 0x0000001eff1e723e */ /* 0x000fe200000000ff */
[----:B------:R-:W-:Y:S01]  /*37d0*/  @P5 STG.E.U16 desc[UR36][R6.64+0x10], R28 ;  /* 0x0000101c06005986 */ /* 0x000fe2000c101524 */
[C---:B------:R-:W-:Y:S01]  /*37e0*/  ISETP.GT.AND P4, PT, R3.reuse, RZ, P1 ;  /* 0x000000ff0300720c */ /* 0x040fe20000f84270 */
[----:B------:R-:W-:Y:S01]  /*37f0*/  FMUL R40, R40, R23 ;  /* 0x0000001728287220 */ /* 0x000fe20000400000 */
[----:B------:R-:W-:Y:S01]  /*3800*/  F2FP.F16.F32.PACK_AB R31, RZ, R31 ;  /* 0x0000001fff1f723e */ /* 0x000fe200000000ff */
[----:B------:R-:W-:Y:S01]  /*3810*/  @P3 STG.E.U16 desc[UR36][R6.64+0x12], R29 ;  /* 0x0000121d06003986 */ /* 0x000fe2000c101524 */
[----:B------:R-:W-:Y:S01]  /*3820*/  ISETP.GT.AND P3, PT, R3, 0x8, P0 ;  /* 0x000000080300780c */ /* 0x000fe20000764270 */
[-C--:B------:R-:W-:Y:S01]  /*3830*/  FMUL R41, R41, R23.reuse ;  /* 0x0000001729297220 */ /* 0x080fe20000400000 */
[----:B------:R-:W-:Y:S01]  /*3840*/  ISETP.GT.AND P0, PT, R4, 0x11, PT ;  /* 0x000000110400780c */ /* 0x000fe20003f04270 */
[----:B------:R-:W-:Y:S01]  /*3850*/  @P2 STG.E.U16 desc[UR36][R8.64+0x10], R30 ;  /* 0x0000101e08002986 */ /* 0x000fe2000c101524 */
[----:B------:R-:W-:Y:S01]  /*3860*/  F2FP.F16.F32.PACK_AB R32, RZ, R32 ;  /* 0x00000020ff20723e */ /* 0x000fe200000000ff */
[-C--:B------:R-:W-:Y:S01]  /*3870*/  FMUL R42, R42, R23.reuse ;  /* 0x000000172a2a7220 */ /* 0x080fe20000400000 */
[----:B------:R-:W-:Y:S01]  /*3880*/  ISETP.GT.AND P5, PT, R3, RZ, P0 ;  /* 0x000000ff0300720c */ /* 0x000fe200007a4270 */
[-C--:B------:R-:W-:Y:S01]  /*3890*/  FMUL R43, R43, R23.reuse ;  /* 0x000000172b2b7220 */ /* 0x080fe20000400000 */
[----:B------:R-:W-:Y:S01]  /*38a0*/  ISETP.GT.AND P2, PT, R3, 0x8, P1 ;  /* 0x000000080300780c */ /* 0x000fe20000f44270 */
[-C--:B------:R-:W-:Y:S01]  /*38b0*/  FMUL R44, R44, R23.reuse ;  /* 0x000000172c2c7220 */ /* 0x080fe20000400000 */
[----:B------:R-:W-:Y:S01]  /*38c0*/  ISETP.GT.AND P1, PT, R4, 0x18, PT ;  /* 0x000000180400780c */ /* 0x000fe20003f24270 */
[----:B------:R-:W-:Y:S01]  /*38d0*/  FMUL R45, R45, R23 ;  /* 0x000000172d2d7220 */ /* 0x000fe20000400000 */
[----:B------:R-:W-:Y:S01]  /*38e0*/  F2FP.F16.F32.PACK_AB R33, RZ, R33 ;  /* 0x00000021ff21723e */ /* 0x000fe200000000ff */
[----:B------:R-:W-:Y:S01]  /*38f0*/  @P3 STG.E.U16 desc[UR36][R8.64+0x12], R31 ;  /* 0x0000121f08003986 */ /* 0x000fe2000c101524 */
[C---:B------:R-:W-:Y:S01]  /*3900*/  ISETP.GT.AND P3, PT, R3.reuse, 0x8, P0 ;  /* 0x000000080300780c */ /* 0x040fe20000764270 */
[-C--:B------:R-:W-:Y:S01]  /*3910*/  FMUL R46, R46, R23.reuse ;  /* 0x000000172e2e7220 */ /* 0x080fe20000400000 */
[----:B------:R-:W-:Y:S01]  /*3920*/  ISETP.GT.AND P0, PT, R4, 0x19, PT ;  /* 0x000000190400780c */ /* 0x000fe20003f04270 */
[----:B------:R-:W-:Y:S01]  /*3930*/  @P4 STG.E.U16 desc[UR36][R6.64+0x20], R32 ;  /* 0x0000202006004986 */ /* 0x000fe2000c101524 */
[----:B------:R-:W-:Y:S01]  /*3940*/  ISETP.GT.AND P4, PT, R3, RZ, P1 ;  /* 0x000000ff0300720c */ /* 0x000fe20000f84270 */
[-C--:B------:R-:W-:Y:S01]  /*3950*/  FMUL R47, R47, R23.reuse ;  /* 0x000000172f2f7220 */ /* 0x080fe20000400000 */
[----:B------:R-:W-:Y:S01]  /*3960*/  F2FP.F16.F32.PACK_AB R34, RZ, R34 ;  /* 0x00000022ff22723e */ /* 0x000fe200000000ff */
[----:B------:R-:W-:Y:S01]  /*3970*/  @P5 STG.E.U16 desc[UR36][R6.64+0x22], R33 ;  /* 0x0000222106005986 */ /* 0x000fe2000c101524 */
[----:B------:R-:W-:Y:S01]  /*3980*/  ISETP.GT.AND P5, PT, R3, RZ, P0 ;  /* 0x000000ff0300720c */ /* 0x000fe200007a4270 */
[----:B------:R-:W-:Y:S01]  /*3990*/  FMUL R48, R48, R23 ;  /* 0x0000001730307220 */ /* 0x000fe20000400000 */
[----:B------:R-:W-:Y:S01]  /*39a0*/  F2FP.F16.F32.PACK_AB R35, RZ, R35 ;  /* 0x00000023ff23723e */ /* 0x000fe200000000ff */
[----:B------:R-:W-:Y:S01]  /*39b0*/  @P2 STG.E.U16 desc[UR36][R8.64+0x20], R34 ;  /* 0x0000202208002986 */ /* 0x000fe2000c101524 */
[----:B------:R-:W-:Y:S01]  /*39c0*/  F2FP.F16.F32.PACK_AB R36, RZ, R36 ;  /* 0x00000024ff24723e */ /* 0x000fe200000000ff */
[-C--:B------:R-:W-:Y:S01]  /*39d0*/  FMUL R49, R49, R23.reuse ;  /* 0x0000001731317220 */ /* 0x080fe20000400000 */
[C---:B------:R-:W-:Y:S01]  /*39e0*/  ISETP.GT.AND P2, PT, R3.reuse, 0x8, P1 ;  /* 0x000000080300780c */ /* 0x040fe20000f44270 */
[----:B------:R-:W-:Y:S01]  /*39f0*/  @P3 STG.E.U16 desc[UR36][R8.64+0x22], R35 ;  /* 0x0000222308003986 */ /* 0x000fe2000c101524 */
[----:B------:R-:W-:Y:S01]  /*3a00*/  ISETP.GT.AND P1, PT, R4, 0x20, PT ;  /* 0x000000200400780c */ /* 0x000fe20003f24270 */
[----:B------:R-:W-:Y:S01]  /*3a10*/  FMUL R50, R50, R23 ;  /* 0x0000001732327220 */ /* 0x000fe20000400000 */
[----:B------:R-:W-:Y:S01]  /*3a20*/  F2FP.F16.F32.PACK_AB R37, RZ, R37 ;  /* 0x00000025ff25723e */ /* 0x000fe200000000ff */
[----:B------:R-:W-:Y:S01]  /*3a30*/  @P4 STG.E.U16 desc[UR36][R6.64+0x30], R36 ;  /* 0x0000302406004986 */ /* 0x000fe2000c101524 */
[----:B------:R-:W-:Y:S01]  /*3a40*/  ISETP.GT.AND P3, PT, R3, 0x8, P0 ;  /* 0x000000080300780c */ /* 0x000fe20000764270 */
[-C--:B------:R-:W-:Y:S01]  /*3a50*/  FMUL R51, R51, R23.reuse ;  /* 0x0000001733337220 */ /* 0x080fe20000400000 */
[----:B------:R-:W-:Y:S01]  /*3a60*/  ISETP.GT.AND P0, PT, R4, 0x21, PT ;  /* 0x000000210400780c */ /* 0x000fe20003f04270 */
[----:B------:R-:W-:Y:S01]  /*3a70*/  @P5 STG.E.U16 desc[UR36][R6.64+0x32], R37 ;  /* 0x0000322506005986 */ /* 0x000fe2000c101524 */
        /* <DEDUP_REMOVED lines=10> */
[----:B------:R-:W-:-:S02]  /*3b20*/  F2FP.F16.F32.PACK_AB R41, RZ, R41 ;  /* 0x00000029ff29723e */ /* 0x000fc400000000ff */
[C---:B------:R-:W-:Y:S01]  /*3b30*/  ISETP.GT.AND P1, PT, R3.reuse, 0x8, P1 ;  /* 0x000000080300780c */ /* 0x040fe20000f24270 */
[----:B------:R-:W-:Y:S01]  /*3b40*/  @P3 STG.E.U16 desc[UR36][R8.64+0x32], R39 ;  /* 0x0000322708003986 */ /* 0x000fe2000c101524 */
[C---:B------:R-:W-:Y:S02]  /*3b50*/  ISETP.GT.AND P2, PT, R3.reuse, 0x8, P0 ;  /* 0x000000080300780c */ /* 0x040fe40000744270 */
[C---:B------:R-:W-:Y:S01]  /*3b60*/  ISETP.GT.AND P0, PT, R4.reuse, 0x29, PT ;  /* 0x000000290400780c */ /* 0x040fe20003f04270 */
[----:B------:R-:W-:Y:S01]  /*3b70*/  @P4 STG.E.U16 desc[UR36][R6.64+0x40], R40 ;  /* 0x0000402806004986 */ /* 0x000fe2000c101524 */
[----:B------:R-:W-:Y:S02]  /*3b80*/  ISETP.GT.AND P4, PT, R4, 0x28, PT ;  /* 0x000000280400780c */ /* 0x000fe40003f84270 */
[----:B------:R-:W-:Y:S01]  /*3b90*/  F2FP.F16.F32.PACK_AB R42, RZ, R42 ;  /* 0x0000002aff2a723e */ /* 0x000fe200000000ff */
[----:B------:R-:W-:Y:S01]  /*3ba0*/  @P5 STG.E.U16 desc[UR36][R6.64+0x42], R41 ;  /* 0x0000422906005986 */ /* 0x000fe2000c101524 */
[----:B------:R-:W-:-:S02]  /*3bb0*/  ISETP.GT.AND P5, PT, R3, RZ, P4 ;  /* 0x000000ff0300720c */ /* 0x000fc400027a4270 */
[C---:B------:R-:W-:Y:S01]  /*3bc0*/  ISETP.GT.AND P3, PT, R3.reuse, RZ, P0 ;  /* 0x000000ff0300720c */ /* 0x040fe20000764270 */
[----:B------:R-:W-:Y:S01]  /*3bd0*/  @P1 STG.E.U16 desc[UR36][R8.64+0x40], R42 ;  /* 0x0000402a08001986 */ /* 0x000fe2000c101524 */
[----:B------:R-:W-:Y:S02]  /*3be0*/  F2FP.F16.F32.PACK_AB R43, RZ, R43 ;  /* 0x0000002bff2b723e */ /* 0x000fe400000000ff */
[----:B------:R-:W-:Y:S02]  /*3bf0*/  F2FP.F16.F32.PACK_AB R44, RZ, R44 ;  /* 0x0000002cff2c723e */ /* 0x000fe400000000ff */
[C---:B------:R-:W-:Y:S01]  /*3c00*/  ISETP.GT.AND P4, PT, R3.reuse, 0x8, P4 ;  /* 0x000000080300780c */ /* 0x040fe20002784270 */
[----:B------:R-:W-:Y:S01]  /*3c10*/  @P2 STG.E.U16 desc[UR36][R8.64+0x42], R43 ;  /* 0x0000422b08002986 */ /* 0x000fe2000c101524 */
[----:B------:R-:W-:Y:S02]  /*3c20*/  F2FP.F16.F32.PACK_AB R45, RZ, R45 ;  /* 0x0000002dff2d723e */ /* 0x000fe400000000ff */
[----:B------:R-:W-:Y:S01]  /*3c30*/  ISETP.GT.AND P2, PT, R4, 0x31, PT ;  /* 0x000000310400780c */ /* 0x000fe20003f44270 */
[----:B------:R-:W-:Y:S01]  /*3c40*/  @P5 STG.E.U16 desc[UR36][R6.64+0x50], R44 ;  /* 0x0000502c06005986 */ /* 0x000fe2000c101524 */
[----:B------:R-:W-:-:S02]  /*3c50*/  ISETP.GT.AND P5, PT, R3, 0x8, P0 ;  /* 0x000000080300780c */ /* 0x000fc400007a4270 */
[C---:B------:R-:W-:Y:S01]  /*3c60*/  ISETP.GT.AND P1, PT, R4.reuse, 0x38, PT ;  /* 0x000000380400780c */ /* 0x040fe20003f24270 */
[----:B------:R-:W-:Y:S01]  /*3c70*/  @P3 STG.E.U16 desc[UR36][R6.64+0x52], R45 ;  /* 0x0000522d06003986 */ /* 0x000fe2000c101524 */
[C---:B------:R-:W-:Y:S02]  /*3c80*/  ISETP.GT.AND P3, PT, R4.reuse, 0x30, PT ;  /* 0x000000300400780c */ /* 0x040fe40003f64270 */
[----:B------:R-:W-:Y:S01]  /*3c90*/  ISETP.GT.AND P0, PT, R4, 0x39, PT ;  /* 0x000000390400780c */ /* 0x000fe20003f04270 */
[----:B------:R-:W-:Y:S01]  /*3ca0*/  @P4 IMAD.MOV.U32 R4, RZ, RZ, R8 ;  /* 0x000000ffff044224 */ /* 0x000fe200078e0008 */
[----:B------:R-:W-:Y:S01]  /*3cb0*/  F2FP.F16.F32.PACK_AB R46, RZ, R46 ;  /* 0x0000002eff2e723e */ /* 0x000fe200000000ff */
[----:B------:R-:W-:Y:S01]  /*3cc0*/  @P4 IMAD.MOV.U32 R5, RZ, RZ, R9 ;  /* 0x000000ffff054224 */ /* 0x000fe200078e0009 */
[----:B------:R-:W-:Y:S02]  /*3cd0*/  F2FP.F16.F32.PACK_AB R47, RZ, R47 ;  /* 0x0000002fff2f723e */ /* 0x000fe400000000ff */
[----:B------:R-:W-:-:S02]  /*3ce0*/  F2FP.F16.F32.PACK_AB R48, RZ, R48 ;  /* 0x00000030ff30723e */ /* 0x000fc400000000ff */
[----:B------:R0:W-:Y:S01]  /*3cf0*/  @P4 STG.E.U16 desc[UR36][R4.64+0x50], R46 ;  /* 0x0000502e04004986 */ /* 0x0001e2000c101524 */
[C---:B------:R-:W-:Y:S02]  /*3d00*/  ISETP.GT.AND P4, PT, R3.reuse, RZ, P2 ;  /* 0x000000ff0300720c */ /* 0x040fe40001784270 */
[----:B------:R-:W-:Y:S02]  /*3d10*/  F2FP.F16.F32.PACK_AB R49, RZ, R49 ;  /* 0x00000031ff31723e */ /* 0x000fe400000000ff */
[----:B------:R-:W-:Y:S02]  /*3d20*/  ISETP.GT.AND P2, PT, R3, 0x8, P2 ;  /* 0x000000080300780c */ /* 0x000fe40001744270 */
[----:B------:R-:W-:Y:S02]  /*3d30*/  F2FP.F16.F32.PACK_AB R50, RZ, R50 ;  /* 0x00000032ff32723e */ /* 0x000fe400000000ff */
[----:B------:R-:W-:Y:S02]  /*3d40*/  F2FP.F16.F32.PACK_AB R51, RZ, R51 ;  /* 0x00000033ff33723e */ /* 0x000fe400000000ff */
[----:B------:R-:W-:Y:S01]  /*3d50*/  F2FP.F16.F32.PACK_AB R52, RZ, R52 ;  /* 0x00000034ff34723e */ /* 0x000fe200000000ff */
[----:B0-----:R-:W-:Y:S01]  /*3d60*/  @P5 IMAD.MOV.U32 R4, RZ, RZ, R8 ;  /* 0x000000ffff045224 */ /* 0x001fe200078e0008 */
[----:B------:R-:W-:Y:S01]  /*3d70*/  F2FP.F16.F32.PACK_AB R53, RZ, R53 ;  /* 0x00000035ff35723e */ /* 0x000fe200000000ff */
[----:B------:R-:W-:Y:S01]  /*3d80*/  @P5 IMAD.MOV.U32 R5, RZ, RZ, R9 ;  /* 0x000000ffff055224 */ /* 0x000fe200078e0009 */
[----:B------:R-:W-:-:S02]  /*3d90*/  F2FP.F16.F32.PACK_AB R54, RZ, R54 ;  /* 0x00000036ff36723e */ /* 0x000fc400000000ff */
[----:B------:R-:W-:Y:S02]  /*3da0*/  F2FP.F16.F32.PACK_AB R55, RZ, R55 ;  /* 0x00000037ff37723e */ /* 0x000fe400000000ff */
[----:B------:R0:W-:Y:S01]  /*3db0*/  @P5 STG.E.U16 desc[UR36][R4.64+0x52], R47 ;  /* 0x0000522f04005986 */ /* 0x0001e2000c101524 */
[C---:B------:R-:W-:Y:S02]  /*3dc0*/  ISETP.GT.AND P5, PT, R3.reuse, RZ, P3 ;  /* 0x000000ff0300720c */ /* 0x040fe40001fa4270 */
[----:B------:R-:W-:-:S11]  /*3dd0*/  ISETP.GT.AND P3, PT, R3, 0x8, P3 ;  /* 0x000000080300780c */ /* 0x000fd60001f64270 */
[----:B0-----:R-:W-:Y:S02]  /*3de0*/  @P5 IMAD.MOV.U32 R4, RZ, RZ, R6 ;  /* 0x000000ffff045224 */ /* 0x001fe400078e0006 */
[----:B------:R-:W-:-:S05]  /*3df0*/  @P5 IMAD.MOV.U32 R5, RZ, RZ, R7 ;  /* 0x000000ffff055224 */ /* 0x000fca00078e0007 */
[----:B------:R0:W-:Y:S01]  /*3e00*/  @P5 STG.E.U16 desc[UR36][R4.64+0x60], R48 ;  /* 0x0000603004005986 */ /* 0x0001e2000c101524 */
[C---:B------:R-:W-:Y:S02]  /*3e10*/  ISETP.GT.AND P5, PT, R3.reuse, RZ, P0 ;  /* 0x000000ff0300720c */ /* 0x040fe400007a4270 */
[----:B------:R-:W-:Y:S01]  /*3e20*/  ISETP.GT.AND P0, PT, R3, 0x8, P0 ;  /* 0x000000080300780c */ /* 0x000fe20000704270 */
[----:B0-----:R-:W-:Y:S02]  /*3e30*/  @P4 IMAD.MOV.U32 R4, RZ, RZ, R6 ;  /* 0x000000ffff044224 */ /* 0x001fe400078e0006 */
[----:B------:R-:W-:-:S05]  /*3e40*/  @P4 IMAD.MOV.U32 R5, RZ, RZ, R7 ;  /* 0x000000ffff054224 */ /* 0x000fca00078e0007 */
[----:B------:R0:W-:Y:S01]  /*3e50*/  @P4 STG.E.U16 desc[UR36][R4.64+0x62], R49 ;  /* 0x0000623104004986 */ /* 0x0001e2000c101524 */
[C---:B------:R-:W-:Y:S02]  /*3e60*/  ISETP.GT.AND P4, PT, R3.reuse, RZ, P1 ;  /* 0x000000ff0300720c */ /* 0x040fe40000f84270 */
[----:B------:R-:W-:Y:S01]  /*3e70*/  ISETP.GT.AND P1, PT, R3, 0x8, P1 ;  /* 0x000000080300780c */ /* 0x000fe20000f24270 */
[----:B0-----:R-:W-:Y:S02]  /*3e80*/  @P3 IMAD.MOV.U32 R4, RZ, RZ, R8 ;  /* 0x000000ffff043224 */ /* 0x001fe400078e0008 */
[----:B------:R-:W-:-:S05]  /*3e90*/  @P3 IMAD.MOV.U32 R5, RZ, RZ, R9 ;  /* 0x000000ffff053224 */ /* 0x000fca00078e0009 */
[----:B------:R0:W-:Y:S02]  /*3ea0*/  @P3 STG.E.U16 desc[UR36][R4.64+0x60], R50 ;  /* 0x0000603204003986 */ /* 0x0001e4000c101524 */
[----:B0-----:R-:W-:Y:S02]  /*3eb0*/  @P2 IMAD.MOV.U32 R4, RZ, RZ, R8 ;  /* 0x000000ffff042224 */ /* 0x001fe400078e0008 */
[----:B------:R-:W-:-:S05]  /*3ec0*/  @P2 IMAD.MOV.U32 R5, RZ, RZ, R9 ;  /* 0x000000ffff052224 */ /* 0x000fca00078e0009 */
[----:B------:R0:W-:Y:S02]  /*3ed0*/  @P2 STG.E.U16 desc[UR36][R4.64+0x62], R51 ;  /* 0x0000623304002986 */ /* 0x0001e4000c101524 */
[----:B0-----:R-:W-:Y:S02]  /*3ee0*/  @P4 IMAD.MOV.U32 R4, RZ, RZ, R6 ;  /* 0x000000ffff044224 */ /* 0x001fe400078e0006 */
[----:B------:R-:W-:-:S05]  /*3ef0*/  @P4 IMAD.MOV.U32 R5, RZ, RZ, R7 ;  /* 0x000000ffff054224 */ /* 0x000fca00078e0007 */
[----:B------:R0:W-:Y:S04]  /*3f00*/  @P4 STG.E.U16 desc[UR36][R4.64+0x70], R52 ;  /* 0x0000703404004986 */ /* 0x0001e8000c101524 */
[----:B------:R1:W-:Y:S01]  /*3f10*/  @P5 STG.E.U16 desc[UR36][R6.64+0x72], R53 ;  /* 0x0000723506005986 */ /* 0x0003e2000c101524 */
[----:B0-----:R-:W-:Y:S02]  /*3f20*/  @P1 IMAD.MOV.U32 R4, RZ, RZ, R8 ;  /* 0x000000ffff041224 */ /* 0x001fe400078e0008 */
[----:B------:R-:W-:-:S05]  /*3f30*/  @P1 IMAD.MOV.U32 R5, RZ, RZ, R9 ;  /* 0x000000ffff051224 */ /* 0x000fca00078e0009 */
[----:B------:R1:W-:Y:S04]  /*3f40*/  @P1 STG.E.U16 desc[UR36][R4.64+0x70], R54 ;  /* 0x0000703604001986 */ /* 0x0003e8000c101524 */
[----:B------:R1:W-:Y:S02]  /*3f50*/  @P0 STG.E.U16 desc[UR36][R8.64+0x72], R55 ;  /* 0x0000723708000986 */ /* 0x0003e4000c101524 */
.L_x_91:
[----:B------:R-:W-:Y:S05]  /*3f60*/  BSYNC B0 ;  /* 0x0000000000007941 */ /* 0x000fea0003800000 */
.L_x_29:
[----:B------:R-:W-:Y:S01]  /*3f70*/  ULDC UR4, c[0x0][0xc] ;  /* 0x0000030000047ab9 */ /* 0x000fe20000000800 */
[----:B------:R-:W-:Y:S01]  /*3f80*/  ULDC UR5, c[0x0][0x10] ;  /* 0x0000040000057ab9 */ /* 0x000fe20000000800 */
[----:B------:R-:W0:Y:S01]  /*3f90*/  LDC R3, c[0x0][0x14] ;  /* 0x00000500ff037b82 */ /* 0x000e220000000800 */
[----:B------:R-:W-:Y:S01]  /*3fa0*/  UIMAD.WIDE.U32 UR4, UR4, UR5, URZ ;  /* 0x00000005040472a5 */ /* 0x000fe2000f8e003f */
[----:B------:R-:W-:Y:S02]  /*3fb0*/  IMAD.MOV.U32 R59, RZ, RZ, -0x1 ;  /* 0xffffffffff3b7424 */ /* 0x000fe400078e00ff */
[----:B------:R-:W-:-:S03]  /*3fc0*/  IMAD.MOV.U32 R57, RZ, RZ, -0x1 ;  /* 0xffffffffff397424 */ /* 0x000fc600078e00ff */
[----:B0-----:R-:W-:-:S04]  /*3fd0*/  IMAD.WIDE.U32 R16, R3, UR4, R16 ;  /* 0x0000000403107c25 */ /* 0x001fc8000f8e0010 */
[----:B------:R-:W-:Y:S01]  /*3fe0*/  IMAD R3, R3, UR5, RZ ;  /* 0x0000000503037c24 */ /* 0x000fe2000f8e02ff */
[----:B------:R-:W-:Y:S02]  /*3ff0*/  ULDC.64 UR4, c[0x0][0x650] ;  /* 0x0001940000047ab9 */ /* 0x000fe40000000a00 */
[----:B------:R-:W-:Y:S01]  /*4000*/  ISETP.GE.U32.AND P0, PT, R16, UR4, PT ;  /* 0x0000000410007c0c */ /* 0x000fe2000bf06070 */
[--C-:B------:R-:W-:Y:S01]  /*4010*/  IMAD.IADD R17, R17, 0x1, R3.reuse ;  /* 0x0000000111117824 */ /* 0x100fe200078e0203 */
[----:B------:R-:W-:-:S04]  /*4020*/  PRMT R3, RZ, 0x7610, R3 ;  /* 0x00007610ff037816 */ /* 0x000fc80000000003 */
[----:B------:R-:W-:-:S13]  /*4030*/  ISETP.GE.U32.AND.EX P0, PT, R17, UR5, PT, P0 ;  /* 0x0000000511007c0c */ /* 0x000fda000bf06100 */
[----:B------:R-:W-:Y:S05]  /*4040*/  @P0 BRA `(.L_x_92) ;  /* 0x0000000400640947 */ /* 0x000fea0003800000 */
[----:B---3--:R-:W0:Y:S01]  /*4050*/  S2R R12, SR_CTAID.X ;  /* 0x00000000000c7919 */ /* 0x008e220000002500 */
[----:B-12-4-:R-:W1:Y:S01]  /*4060*/  LDC.64 R10, c[0x0][0x628] ;  /* 0x00018a00ff0a7b82 */ /* 0x016e620000000a00 */
[----:B------:R-:W-:Y:S01]  /*4070*/  ULDC UR4, c[0x0][0x150] ;  /* 0x0000540000047ab9 */ /* 0x000fe20000000800 */
[----:B------:R-:W-:Y:S01]  /*4080*/  IMAD.MOV.U32 R8, RZ, RZ, R16 ;  /* 0x000000ffff087224 */ /* 0x000fe200078e0010 */
[----:B-----5:R-:W2:Y:S01]  /*4090*/  S2R R24, SR_CTAID.Y ;  /* 0x0000000000187919 */ /* 0x020ea20000002600 */
[----:B------:R-:W-:-:S04]  /*40a0*/  IMAD.MOV.U32 R9, RZ, RZ, R17 ;  /* 0x000000ffff097224 */ /* 0x000fc800078e0011 */
[----:B------:R-:W3:Y:S08]  /*40b0*/  LDC R21, c[0x0][0x144] ;  /* 0x00005100ff157b82 */ /* 0x000ef00000000800 */
[----:B------:R-:W4:Y:S08]  /*40c0*/  LDC R0, c[0x0][0x630] ;  /* 0x00018c00ff007b82 */ /* 0x000f300000000800 */
[----:B------:R-:W2:Y:S01]  /*40d0*/  LDC.64 R14, c[0x0][0x620] ;  /* 0x00018800ff0e7b82 */ /* 0x000ea20000000a00 */
[----:B-1----:R-:W-:-:S04]  /*40e0*/  ISETP.NE.U32.AND P0, PT, R10, RZ, PT ;  /* 0x000000ff0a00720c */ /* 0x002fc80003f05070 */
[----:B------:R-:W-:Y:S02]  /*40f0*/  ISETP.NE.AND.EX P0, PT, R11, RZ, PT, P0 ;  /* 0x000000ff0b00720c */ /* 0x000fe40003f05300 */
[----:B0-----:R-:W-:-:S05]  /*4100*/  I2FP.F32.U32 R3, R12 ;  /* 0x0000000c00037245 */ /* 0x001fca0000201000 */
[----:B------:R-:W-:-:S04]  /*4110*/  FMUL R3, R3, UR4 ;  /* 0x0000000403037c20 */ /* 0x000fc80008400000 */
[----:B------:R0:W1:Y:S02]  /*4120*/  F2I.U32.TRUNC.NTZ R20, R3 ;  /* 0x0000000300147305 */ /* 0x000064000020f000 */
[----:B---34-:R-:W-:Y:S05]  /*4130*/  @!P0 BRA `(.L_x_93) ;  /* 0x0000000000288947 */ /* 0x018fea0003800000 */
[----:B0-----:R-:W0:Y:S02]  /*4140*/  LDC R3, c[0x0][0x634] ;  /* 0x00018d00ff037b82 */ /* 0x001e240000000800 */
        /* <DEDUP_REMOVED lines=9> */
.L_x_93:
[----:B------:R-:W3:Y:S01]  /*41e0*/  LDC.64 R28, c[0x0][0x640] ;  /* 0x00019000ff1c7b82 */ /* 0x000ee20000000a00 */
[-CC-:B------:R-:W-:Y:S01]  /*41f0*/  SHF.R.U64 R57, R8, R0.reuse, R9.reuse ;  /* 0x0000000008397219 */ /* 0x180fe20000001209 */
[----:B-1----:R-:W-:Y:S01]  /*4200*/  IMAD.MOV R20, RZ, RZ, -R20 ;  /* 0x000000ffff147224 */ /* 0x002fe200078e0a14 */
[----:B------:R-:W-:Y:S01]  /*4210*/  SHF.R.U32.HI R0, RZ, R0, R9 ;  /* 0x00000000ff007219 */ /* 0x000fe20000011609 */
[----:B------:R-:W-:Y:S01]  /*4220*/  ULDC UR4, c[0x0][0x154] ;  /* 0x0000550000047ab9 */ /* 0x000fe20000000800 */
[----:B0-----:R-:W-:Y:S01]  /*4230*/  IADD3 R3, P0, RZ, -R57, RZ ;  /* 0x80000039ff037210 */ /* 0x001fe20007f1e0ff */
[----:B------:R-:W-:Y:S02]  /*4240*/  IMAD R21, R21, R20, R12 ;  /* 0x0000001415157224 */ /* 0x000fe400078e020c */
[----:B------:R-:W0:Y:S01]  /*4250*/  LDC R6, c[0x0][0x618] ;  /* 0x00018600ff067b82 */ /* 0x000e220000000800 */
[----:B------:R-:W-:Y:S02]  /*4260*/  IMAD.MOV.U32 R7, RZ, RZ, 0x1 ;  /* 0x00000001ff077424 */ /* 0x000fe400078e00ff */
[----:B------:R-:W-:-:S04]  /*4270*/  IMAD.X R5, RZ, RZ, ~R0, P0 ;  /* 0x000000ffff057224 */ /* 0x000fc800000e0e00 */
[-C--:B--2---:R-:W-:Y:S01]  /*4280*/  IMAD R0, R5, R14.reuse, RZ ;  /* 0x0000000e05007224 */ /* 0x084fe200078e02ff */
[----:B------:R-:W1:Y:S01]  /*4290*/  LDC R8, c[0x0][0x608] ;  /* 0x00018200ff087b82 */ /* 0x000e620000000800 */
[----:B------:R-:W-:-:S04]  /*42a0*/  IMAD.WIDE.U32 R4, R3, R14, R16 ;  /* 0x0000000e03047225 */ /* 0x000fc800078e0010 */
[----:B------:R-:W-:Y:S01]  /*42b0*/  IMAD R3, R3, R15, R0 ;  /* 0x0000000f03037224 */ /* 0x000fe200078e0200 */
[----:B------:R-:W-:Y:S02]  /*42c0*/  I2FP.F32.U32 R0, R24 ;  /* 0x0000001800007245 */ /* 0x000fe40000201000 */
[----:B------:R-:W2:Y:S01]  /*42d0*/  LDC R26, c[0x0][0x658] ;  /* 0x00019600ff1a7b82 */ /* 0x000ea20000000800 */
[----:B------:R-:W-:Y:S01]  /*42e0*/  IMAD.IADD R3, R5, 0x1, R3 ;  /* 0x0000000105037824 */ /* 0x000fe200078e0203 */
[----:B---3--:R-:W-:Y:S01]  /*42f0*/  ISETP.NE.U32.AND P0, PT, R28, RZ, PT ;  /* 0x000000ff1c00720c */ /* 0x008fe20003f05070 */
[----:B------:R-:W-:Y:S01]  /*4300*/  FMUL R0, R0, UR4 ;  /* 0x0000000400007c20 */ /* 0x000fe20008400000 */
[----:B------:R-:W-:Y:S02]  /*4310*/  IMAD.MOV.U32 R5, RZ, RZ, -0x1 ;  /* 0xffffffffff057424 */ /* 0x000fe400078e00ff */
[----:B------:R-:W-:Y:S01]  /*4320*/  ISETP.NE.AND.EX P0, PT, R29, RZ, PT, P0 ;  /* 0x000000ff1d00720c */ /* 0x000fe20003f05300 */
[----:B------:R3:W4:Y:S01]  /*4330*/  F2I.U32.TRUNC.NTZ R13, R0 ;  /* 0x00000000000d7305 */ /* 0x000722000020f000 */
[----:B------:R-:W3:Y:S01]  /*4340*/  LDC R15, c[0x0][0x148] ;  /* 0x00005200ff0f7b82 */ /* 0x000ee20000000800 */
[----:B0-----:R-:W-:-:S02]  /*4350*/  SHF.R.U64 R12, R4, R6, R3 ;  /* 0x00000006040c7219 */ /* 0x001fc40000001203 */
[----:B------:R-:W-:-:S05]  /*4360*/  SHF.R.U32.HI R3, RZ, R6, R3 ;  /* 0x00000006ff037219 */ /* 0x000fca0000011603 */
[----:B------:R-:W0:Y:S01]  /*4370*/  LDC R20, c[0x0][0x600] ;  /* 0x00018000ff147b82 */ /* 0x000e220000000800 */
[-CC-:B-1----:R-:W-:Y:S02]  /*4380*/  SHF.R.U64 R10, R12, R8.reuse, R3.reuse ;  /* 0x000000080c0a7219 */ /* 0x182fe40000001203 */
[----:B------:R-:W-:-:S05]  /*4390*/  SHF.R.U32.HI R3, RZ, R8, R3 ;  /* 0x00000008ff037219 */ /* 0x000fca0000011603 */
[----:B------:R-:W1:Y:S01]  /*43a0*/  LDC R27, c[0x0][0x648] ;  /* 0x00019200ff1b7b82 */ /* 0x000e620000000800 */
[-C--:B--2---:R-:W-:Y:S02]  /*43b0*/  SHF.L.U32 R4, R5, R26.reuse, RZ ;  /* 0x0000001a05047219 */ /* 0x084fe400000006ff */
[-CC-:B------:R-:W-:Y:S02]  /*43c0*/  SHF.R.U64 R14, R10, R26.reuse, R3.reuse ;  /* 0x0000001a0a0e7219 */ /* 0x180fe40000001203 */
[----:B------:R-:W-:Y:S02]  /*43d0*/  SHF.R.U32.HI R5, RZ, R26, R3 ;  /* 0x0000001aff057219 */ /* 0x000fe40000011603 */
[----:B------:R-:W-:Y:S01]  /*43e0*/  LOP3.LUT R25, RZ, R4, RZ, 0x33, !PT ;  /* 0x00000004ff197212 */ /* 0x000fe200078e33ff */
[----:B------:R-:W2:Y:S01]  /*43f0*/  LDC R30, c[0x0][0x638] ;  /* 0x00018e00ff1e7b82 */ /* 0x000ea20000000800 */
[----:B------:R-:W-:Y:S01]  /*4400*/  SHF.L.U32 R26, R7, R26, RZ ;  /* 0x0000001a071a7219 */ /* 0x000fe200000006ff */
[----:B------:R-:W-:-:S06]  /*4410*/  IMAD.MOV.U32 R4, RZ, RZ, R14 ;  /* 0x000000ffff047224 */ /* 0x000fcc00078e000e */
[----:B------:R-:W0:Y:S01]  /*4420*/  LDC R31, c[0x0][0x610] ;  /* 0x00018400ff1f7b82 */ /* 0x000e220000000800 */
[----:B----4-:R-:W-:Y:S05]  /*4430*/  @!P0 BRA `(.L_x_94) ;  /* 0x0000000000288947 */ /* 0x010fea0003800000 */
[----:B------:R-:W4:Y:S02]  /*4440*/  LDC R3, c[0x0][0x64c] ;  /* 0x00019300ff037b82 */ /* 0x000f240000000800 */
[----:B----4-:R-:W-:-:S05]  /*4450*/  IADD3 R3, P0, R14, R3, RZ ;  /* 0x000000030e037210 */ /* 0x010fca0007f1e0ff */
        /* <DEDUP_REMOVED lines=8> */
.L_x_94:
[----:B------:R-:W-:Y:S01]  /*44e0*/  ISETP.NE.AND P0, PT, R2, 0x1, PT ;  /* 0x000000010200780c */ /* 0x000fe20003f05270 */
[----:B0-----:R-:W-:Y:S01]  /*44f0*/  VIADD R7, R20, 0xffffffff ;  /* 0xffffffff14077836 */ /* 0x001fe20000000000 */
[----:B-1-3--:R-:W-:Y:S01]  /*4500*/  SHF.R.U64 R0, R4, R27, R5 ;  /* 0x0000001b04007219 */ /* 0x00afe20000001205 */
[----:B------:R-:W-:Y:S01]  /*4510*/  IMAD.MOV R13, RZ, RZ, -R13 ;  /* 0x000000ffff0d7224 */ /* 0x000fe200078e0a0d */
[----:B------:R-:W-:Y:S01]  /*4520*/  LOP3.LUT R5, R10, R25, RZ, 0xc0, !PT ;  /* 0x000000190a057212 */ /* 0x000fe200078ec0ff */
[----:B------:R-:W-:Y:S01]  /*4530*/  IMAD.MOV.U32 R4, RZ, RZ, 0x1 ;  /* 0x00000001ff047424 */ /* 0x000fe200078e00ff */
[----:B------:R-:W-:Y:S01]  /*4540*/  LOP3.LUT R12, R12, R7, RZ, 0xc0, !PT ;  /* 0x000000070c0c7212 */ /* 0x000fe200078ec0ff */
[----:B------:R-:W-:Y:S02]  /*4550*/  IMAD.MOV R3, RZ, RZ, -R0 ;  /* 0x000000ffff037224 */ /* 0x000fe400078e0a00 */
[----:B------:R-:W-:Y:S02]  /*4560*/  IMAD R0, R26, R0, R5 ;  /* 0x000000001a007224 */ /* 0x000fe400078e0205 */
[----:B--2---:R-:W-:-:S02]  /*4570*/  IMAD R3, R3, R30, R14 ;  /* 0x0000001e03037224 */ /* 0x004fc400078e020e */
[----:B------:R-:W-:Y:S02]  /*4580*/  @P0 IMAD R21, R15, R13, R24 ;  /* 0x0000000d0f150224 */ /* 0x000fe400078e0218 */
[----:B------:R-:W-:Y:S01]  /*4590*/  IMAD R5, R3, R20, R12 ;  /* 0x0000001403057224 */ /* 0x000fe200078e020c */
[----:B------:R-:W-:Y:S01]  /*45a0*/  PRMT R3, R4, 0x7610, R3 ;  /* 0x0000761004037816 */ /* 0x000fe20000000003 */
[----:B------:R-:W-:-:S05]  /*45b0*/  IMAD R0, R0, R31, R21 ;  /* 0x0000001f00007224 */ /* 0x000fca00078e0215 */
[----:B------:R-:W-:Y:S02]  /*45c0*/  SEL R59, R5, R0, !P0 ;  /* 0x00000000053b7207 */ /* 0x000fe40004000000 */
[----:B------:R-:W-:-:S07]  /*45d0*/  SEL R0, R0, R5, !P0 ;  /* 0x0000000500007207 */ /* 0x000fce0004000000 */
.L_x_92:
[----:B------:R-:W-:Y:S01]  /*45e0*/  LOP3.LUT P0, RZ, R3, 0xff, RZ, 0xc0, !PT ;  /* 0x000000ff03ff7812 */ /* 0x000fe2000780c0ff */
[----:B------:R-:W-:-:S12]  /*45f0*/  IMAD.MOV.U32 R58, RZ, RZ, R0 ;  /* 0x000000ffff3a7224 */ /* 0x000fd800078e0000 */
[----:B------:R-:W-:Y:S05]  /*4600*/  @P0 BRA `(.L_x_95) ;  /* 0xffffffc800c40947 */ /* 0x000fea000383ffff */
[----:B------:R-:W-:Y:S05]  /*4610*/  EXIT ;  /* 0x000000000000794d */ /* 0x000fea0003800000 */
.L_x_4:
[----:B0-----:R-:W-:Y:S01]  /*4620*/  ULDC.64 UR4, c[0x0][0x650] ;  /* 0x0001940000047ab9 */ /* 0x001fe20000000a00 */
        /* <DEDUP_REMOVED lines=25> */
.L_x_97:
[--C-:B------:R-:W-:Y:S01]  /*47c0*/  SHF.R.U64 R12, R10, R14, R11.reuse ;  /* 0x0000000e0a0c7219 */ /* 0x100fe2000000120b */
[----:B------:R-:W0:Y:S01]  /*47d0*/  LDC R22, c[0x0][0x618] ;  /* 0x00018600ff167b82 */ /* 0x000e220000000800 */
[----:B------:R-:W-:Y:S01]  /*47e0*/  I2FP.F32.U32 R6, R4 ;  /* 0x0000000400067245 */ /* 0x000fe20000201000 */
[----:B------:R-:W-:Y:S01]  /*47f0*/  ULDC UR4, c[0x0][0x150] ;  /* 0x0000540000047ab9 */ /* 0x000fe20000000800 */
[----:B------:R-:W-:Y:S02]  /*4800*/  SHF.R.U32.HI R5, RZ, R14, R11 ;  /* 0x0000000eff057219 */ /* 0x000fe4000001160b */
[----:B------:R-:W-:Y:S01]  /*4810*/  IADD3 R9, P0, RZ, -R12, RZ ;  /* 0x8000000cff097210 */ /* 0x000fe20007f1e0ff */
[----:B------:R-:W-:Y:S01]  /*4820*/  FMUL R11, R6, UR4 ;  /* 0x00000004060b7c20 */ /* 0x000fe20008400000 */
[----:B------:R-:W-:Y:S01]  /*4830*/  ULDC UR4, c[0x0][0x154] ;  /* 0x0000550000047ab9 */ /* 0x000fe20000000800 */
[----:B------:R-:W1:Y:S02]  /*4840*/  LDC.64 R24, c[0x0][0x640] ;  /* 0x00019000ff187b82 */ /* 0x000e640000000a00 */
[----:B------:R-:W-:-:S02]  /*4850*/  IMAD.X R5, RZ, RZ, ~R5, P0 ;  /* 0x000000ffff057224 */ /* 0x000fc400000e0e05 */
[----:B------:R-:W2:Y:S01]  /*4860*/  F2I.U32.TRUNC.NTZ R11, R11 ;  /* 0x0000000b000b7305 */ /* 0x000ea2000020f000 */
[----:B------:R-:W-:-:S03]  /*4870*/  IMAD.WIDE.U32 R6, R9, R20, R16 ;  /* 0x0000001409067225 */ /* 0x000fc600078e0010 */
[----:B------:R-:W3:Y:S01]  /*4880*/  LDC R13, c[0x0][0x144] ;  /* 0x00005100ff0d7b82 */ /* 0x000ee20000000800 */
[----:B------:R-:W-:-:S04]  /*4890*/  IMAD R8, R5, R20, RZ ;  /* 0x0000001405087224 */ /* 0x000fc800078e02ff */
[----:B------:R-:W-:Y:S02]  /*48a0*/  IMAD R5, R9, R21, R8 ;  /* 0x0000001509057224 */ /* 0x000fe400078e0208 */
[----:B------:R-:W-:Y:S01]  /*48b0*/  IMAD.MOV.U32 R8, RZ, RZ, -0x1 ;  /* 0xffffffffff087424 */ /* 0x000fe200078e00ff */
[----:B------:R-:W4:Y:S01]  /*48c0*/  LDC R14, c[0x0][0x608] ;  /* 0x00018200ff0e7b82 */ /* 0x000f220000000800 */
[----:B------:R-:W-:Y:S01]  /*48d0*/  IMAD.IADD R5, R7, 0x1, R5 ;  /* 0x0000000107057824 */ /* 0x000fe200078e0205 */
[----:B------:R-:W-:-:S04]  /*48e0*/  I2FP.F32.U32 R7, R3 ;  /* 0x0000000300077245 */ /* 0x000fc80000201000 */
[-C--:B0-----:R-:W-:Y:S01]  /*48f0*/  SHF.R.U64 R10, R6, R22.reuse, R5 ;  /* 0x00000016060a7219 */ /* 0x081fe20000001205 */
[----:B--2---:R-:W-:Y:S01]  /*4900*/  IMAD.MOV R6, RZ, RZ, -R11 ;  /* 0x000000ffff067224 */ /* 0x004fe200078e0a0b */
[----:B------:R-:W0:Y:S01]  /*4910*/  LDC R9, c[0x0][0x658] ;  /* 0x00019600ff097b82 */ /* 0x000e220000000800 */
[----:B-1----:R-:W-:Y:S01]  /*4920*/  ISETP.NE.U32.AND P0, PT, R24, RZ, PT ;  /* 0x000000ff1800720c */ /* 0x002fe20003f05070 */
[----:B------:R-:W-:Y:S01]  /*4930*/  FMUL R7, R7, UR4 ;  /* 0x0000000407077c20 */ /* 0x000fe20008400000 */
[----:B------:R-:W-:Y:S02]  /*4940*/  SHF.R.U32.HI R5, RZ, R22, R5 ;  /* 0x00000016ff057219 */ /* 0x000fe40000011605 */
[----:B------:R-:W-:-:S03]  /*4950*/  ISETP.NE.AND.EX P0, PT, R25, RZ, PT, P0 ;  /* 0x000000ff1900720c */ /* 0x000fc60003f05300 */
[----:B------:R-:W1:Y:S01]  /*4960*/  LDC R20, c[0x0][0x148] ;  /* 0x00005200ff147b82 */ /* 0x000e620000000800 */
[----:B---3--:R-:W-:Y:S02]  /*4970*/  IMAD R23, R13, R6, R4 ;  /* 0x000000060d177224 */ /* 0x008fe400078e0204 */
[----:B------:R-:W-:-:S05]  /*4980*/  IMAD.MOV.U32 R6, RZ, RZ, 0x1 ;  /* 0x00000001ff067424 */ /* 0x000fca00078e00ff */
[----:B------:R-:W2:Y:S01]  /*4990*/  LDC R21, c[0x0][0x600] ;  /* 0x00018000ff157b82 */ /* 0x000ea20000000800 */
[-CC-:B----4-:R-:W-:Y:S02]  /*49a0*/  SHF.R.U64 R13, R10, R14.reuse, R5.reuse ;  /* 0x0000000e0a0d7219 */ /* 0x190fe40000001205 */
[----:B------:R-:W-:Y:S02]  /*49b0*/  SHF.R.U32.HI R4, RZ, R14, R5 ;  /* 0x0000000eff047219 */ /* 0x000fe40000011605 */
[----:B------:R3:W4:Y:S03]  /*49c0*/  F2I.U32.TRUNC.NTZ R14, R7 ;  /* 0x00000007000e7305 */ /* 0x000726000020f000 */
[----:B------:R-:W1:Y:S01]  /*49d0*/  LDC R26, c[0x0][0x648] ;  /* 0x00019200ff1a7b82 */ /* 0x000e620000000800 */
[-C--:B0-----:R-:W-:Y:S02]  /*49e0*/  SHF.R.U64 R15, R13, R9.reuse, R4 ;  /* 0x000000090d0f7219 */ /* 0x081fe40000001204 */
[----:B------:R-:W-:-:S02]  /*49f0*/  SHF.L.U32 R8, R8, R9, RZ ;  /* 0x0000000908087219 */ /* 0x000fc400000006ff */
[-C--:B------:R-:W-:Y:S01]  /*4a00*/  SHF.R.U32.HI R5, RZ, R9.reuse, R4 ;  /* 0x00000009ff057219 */ /* 0x080fe20000011604 */
[----:B------:R-:W-:Y:S01]  /*4a10*/  IMAD.MOV.U32 R4, RZ, RZ, R15 ;  /* 0x000000ffff047224 */ /* 0x000fe200078e000f */
[----:B------:R-:W-:Y:S01]  /*4a20*/  SHF.L.U32 R22, R6, R9, RZ ;  /* 0x0000000906167219 */ /* 0x000fe200000006ff */
[----:B------:R-:W0:Y:S01]  /*4a30*/  LDC R27, c[0x0][0x638] ;  /* 0x00018e00ff1b7b82 */ /* 0x000e220000000800 */
[----:B------:R-:W-:-:S07]  /*4a40*/  LOP3.LUT R28, RZ, R8, RZ, 0x33, !PT ;  /* 0x00000008ff1c7212 */ /* 0x000fce00078e33ff */
        /* <DEDUP_REMOVED lines=12> */
.L_x_98:
[----:B------:R-:W-:Y:S01]  /*4b10*/  ISETP.NE.AND P0, PT, R2, 0x1, PT ;  /* 0x000000010200780c */ /* 0x000fe20003f05270 */
[----:B--2---:R-:W-:Y:S01]  /*4b20*/  VIADD R7, R21, 0xffffffff ;  /* 0xffffffff15077836 */ /* 0x004fe20000000000 */
[----:B-1----:R-:W-:Y:S01]  /*4b30*/  SHF.R.U64 R5, R4, R26, R5 ;  /* 0x0000001a04057219 */ /* 0x002fe20000001205 */
[----:B------:R-:W-:Y:S01]  /*4b40*/  IMAD.MOV R14, RZ, RZ, -R14 ;  /* 0x000000ffff0e7224 */ /* 0x000fe200078e0a0e */
[----:B------:R-:W-:Y:S01]  /*4b50*/  LOP3.LUT R4, R13, R28, RZ, 0xc0, !PT ;  /* 0x0000001c0d047212 */ /* 0x000fe200078ec0ff */
[----:B------:R-:W-:Y:S01]  /*4b60*/  IMAD.MOV.U32 R8, RZ, RZ, R12 ;  /* 0x000000ffff087224 */ /* 0x000fe200078e000c */
[----:B------:R-:W-:Y:S01]  /*4b70*/  LOP3.LUT R10, R10, R7, RZ, 0xc0, !PT ;  /* 0x000000070a0a7212 */ /* 0x000fe200078ec0ff */
[----:B------:R-:W-:Y:S02]  /*4b80*/  IMAD.MOV R6, RZ, RZ, -R5 ;  /* 0x000000ffff067224 */ /* 0x000fe400078e0a05 */
[----:B------:R-:W-:-:S04]  /*4b90*/  IMAD R4, R22, R5, R4 ;  /* 0x0000000516047224 */ /* 0x000fc800078e0204 */
[----:B------:R-:W-:Y:S02]  /*4ba0*/  @P0 IMAD R23, R20, R14, R3 ;  /* 0x0000000e14170224 */ /* 0x000fe400078e0203 */
[----:B0-----:R-:W-:Y:S02]  /*4bb0*/  IMAD R3, R6, R27, R15 ;  /* 0x0000001b06037224 */ /* 0x001fe400078e020f */
[----:B------:R-:W-:Y:S02]  /*4bc0*/  IMAD R7, R4, R29, R23 ;  /* 0x0000001d04077224 */ /* 0x000fe400078e0217 */
[----:B------:R-:W-:Y:S02]  /*4bd0*/  IMAD R4, R3, R21, R10 ;  /* 0x0000001503047224 */ /* 0x000fe400078e020a */
[----:B------:R-:W-:-:S03]  /*4be0*/  IMAD.MOV.U32 R6, RZ, RZ, 0x1 ;  /* 0x00000001ff067424 */ /* 0x000fc600078e00ff */
[----:B------:R-:W-:Y:S02]  /*4bf0*/  SEL R9, R4, R7, !P0 ;  /* 0x0000000704097207 */ /* 0x000fe40004000000 */
[----:B------:R-:W-:-:S07]  /*4c00*/  SEL R7, R7, R4, !P0 ;  /* 0x0000000407077207 */ /* 0x000fce0004000000 */
.L_x_96:
[----:B------:R-:W-:-:S08]  /*4c10*/  NOP ;  /* 0x0000000000007918 */ /* 0x000fd00000000000 */
[----:B------:R-:W0:-:S00]  /*4c20*/  USETMAXREG.DEALLOC.CTAPOOL 0x28 ;  /* 0x00000028000079c8 */ /* 0x000e0000080e0500 */
[----:B0-----:R-:W-:-:S13]  /*4c30*/  ISETP.NE.AND P0, PT, R0, RZ, PT ;  /* 0x000000ff0000720c */ /* 0x001fda0003f05270 */
[----:B------:R-:W-:Y:S05]  /*4c40*/  @P0 EXIT ;  /* 0x000000000000094d */ /* 0x000fea0003800000 */
[----:B------:R-:W-:Y:S01]  /*4c50*/  LOP3.LUT P0, RZ, R6, 0xff, RZ, 0xc0, !PT ;  /* 0x000000ff06ff7812 */ /* 0x000fe2000780c0ff */
[----:B------:R-:W-:Y:S02]  /*4c60*/  IMAD.MOV.U32 R0, RZ, RZ, 0x1 ;  /* 0x00000001ff007424 */ /* 0x000fe400078e00ff */
[----:B------:R-:W-:-:S10]  /*4c70*/  IMAD.MOV.U32 R12, RZ, RZ, RZ ;  /* 0x000000ffff0c7224 */ /* 0x000fd400078e00ff */
[----:B------:R-:W-:Y:S05]  /*4c80*/  @!P0 BRA `(.L_x_99) ;  /* 0x0000000c00508947 */ /* 0x000fea0003800000 */
[----:B------:R-:W0:Y:S01]  /*4c90*/  LDC R0, c[0x0][0x28c] ;  /* 0x0000a300ff007b82 */ /* 0x000e220000000800 */
[----:B------:R-:W-:Y:S01]  /*4ca0*/  ULDC UR5, c[0x0][0x658] ;  /* 0x0001960000057ab9 */ /* 0x000fe20000000800 */
[----:B------:R-:W-:Y:S01]  /*4cb0*/  UMOV UR7, 0xffffffff ;  /* 0xffffffff00077882 */ /* 0x000fe20000000000 */
[----:B------:R-:W-:Y:S01]  /*4cc0*/  ULDC UR6, c[0x0][0xc] ;  /* 0x0000030000067ab9 */ /* 0x000fe20000000800 */
[----:B------:R-:W-:Y:S01]  /*4cd0*/  USHF.L.U32 UR8, UR7, UR5, URZ ;  /* 0x0000000507087299 */ /* 0x000fe2000800063f */
[C---:B------:R-:W-:Y:S01]  /*4ce0*/  LOP3.LUT P2, RZ, R18.reuse, 0x7f, RZ, 0xc0, !PT ;  /* 0x0000007f12ff7812 */ /* 0x040fe2000784c0ff */
[----:B------:R-:W-:Y:S01]  /*4cf0*/  UMOV UR9, 0x1 ;  /* 0x0000000100097882 */ /* 0x000fe20000000000 */
[----:B------:R-:W-:Y:S01]  /*4d00*/  ULDC UR7, c[0x0][0x10] ;  /* 0x0000040000077ab9 */ /* 0x000fe20000000800 */
[----:B------:R-:W-:Y:S01]  /*4d10*/  USHF.L.U32 UR21, UR9, UR5, URZ ;  /* 0x0000000509157299 */ /* 0x000fe2000800063f */
[----:B------:R-:W-:Y:S01]  /*4d20*/  LOP3.LUT P0, RZ, R18, 0x1f, RZ, 0xc0, !PT ;  /* 0x0000001f12ff7812 */ /* 0x000fe2000780c0ff */
[----:B------:R-:W-:Y:S01]  /*4d30*/  UIMAD.WIDE.U32 UR6, UR6, UR7, URZ ;  /* 0x00000007060672a5 */ /* 0x000fe2000f8e003f */
[----:B------:R-:W-:Y:S01]  /*4d40*/  BSSY B0, `(.L_x_99) ;  /* 0x00000c8000007945 */ /* 0x000fe20003800000 */
[----:B------:R-:W-:Y:S01]  /*4d50*/  ULDC UR5, c[0x0][0x14] ;  /* 0x0000050000057ab9 */ /* 0x000fe20000000800 */
[----:B------:R-:W-:Y:S01]  /*4d60*/  IMAD.MOV.U32 R13, RZ, RZ, 0x1 ;  /* 0x00000001ff0d7424 */ /* 0x000fe200078e00ff */
[----:B------:R-:W-:Y:S01]  /*4d70*/  UIMAD.WIDE.U32 UR22, UR6, UR5, URZ ;  /* 0x00000005061672a5 */ /* 0x000fe2000f8e003f */
[----:B------:R-:W-:Y:S01]  /*4d80*/  LOP3.LUT R11, R19, 0x2, RZ, 0xfc, !PT ;  /* 0x00000002130b7812 */ /* 0x000fe200078efcff */
[----:B------:R-:W-:Y:S01]  /*4d90*/  UIMAD UR5, UR7, UR5, URZ ;  /* 0x00000005070572a4 */ /* 0x000fe2000f8e023f */
[----:B------:R-:W-:Y:S01]  /*4da0*/  PLOP3.LUT P0, PT, P0, P2, PT, 0x8a, 0x0 ;  /* 0x000000000000781c */ /* 0x000fe20000705172 */
[----:B------:R-:W-:Y:S01]  /*4db0*/  IMAD.MOV.U32 R12, RZ, RZ, RZ ;  /* 0x000000ffff0c7224 */ /* 0x000fe200078e00ff */
[----:B------:R-:W-:Y:S01]  /*4dc0*/  ULDC UR4, c[0x0][0x600] ;  /* 0x0001800000047ab9 */ /* 0x000fe20000000800 */
[----:B------:R-:W-:-:S02]  /*4dd0*/  ULOP3.LUT UR13, URZ, UR8, URZ, 0x33, !UPT ;  /* 0x000000083f0d7292 */ /* 0x000fc4000f8e333f */
[----:B------:R-:W-:Y:S01]  /*4de0*/  UIADD3 UR4, UR4, -0x1, URZ ;  /* 0xffffffff04047890 */ /* 0x000fe2000fffe03f */
[----:B0-----:R-:W-:Y:S01]  /*4df0*/  VIADD R0, R0, 0x1f ;  /* 0x0000001f00007836 */ /* 0x001fe20000000000 */
[----:B------:R-:W-:Y:S01]  /*4e00*/  UIADD3 UR5, UR23, UR5, URZ ;  /* 0x0000000517057290 */ /* 0x000fe2000fffe03f */
[----:B------:R-:W-:-:S03]  /*4e10*/  ULDC.64 UR30, c[0x0][0x198] ;  /* 0x00006600001e7ab9 */ /* 0x000fc60000000a00 */
[----:B------:R-:W-:-:S04]  /*4e20*/  SHF.R.S32.HI R3, RZ, 0x1f, R0 ;  /* 0x0000001fff037819 */ /* 0x000fc80000011400 */
[----:B------:R-:W-:Y:S01]  /*4e30*/  LEA.HI R3, R3, R0, RZ, 0x5 ;  /* 0x0000000003037211 */ /* 0x000fe200078f28ff */
[----:B------:R-:W-:-:S03]  /*4e40*/  IMAD.MOV.U32 R0, RZ, RZ, 0x1 ;  /* 0x00000001ff007424 */ /* 0x000fc600078e00ff */
[----:B------:R-:W-:-:S05]  /*4e50*/  SHF.R.S32.HI R3, RZ, 0x5, R3 ;  /* 0x00000005ff037819 */ /* 0x000fca0000011403 */
[----:B------:R-:W-:-:S07]  /*4e60*/  VIADD R10, R3, 0x1 ;  /* 0x00000001030a7836 */ /* 0x000fce0000000000 */
.L_x_111:
[----:B------:R-:W-:-:S03]  /*4e70*/  UMOV UR6, 0xffffffff ;  /* 0xffffffff00067882 */ /* 0x000fc60000000000 */
[----:B------:R-:W-:Y:S05]  /*4e80*/  BRA.DIV UR6, `(.L_x_100) ;  /* 0x0000001606b47947 */ /* 0x000fea000b800000 */
[----:B------:R-:W-:-:S13]  /*4e90*/  ELECT P6, URZ, PT ;  /* 0x00000000003f782f */ /* 0x000fda00038c0000 */
.L_x_136:
[----:B------:R-:W-:Y:S04]  /*4ea0*/  BSSY B1, `(.L_x_101) ;  /* 0x0000040000017945 */ /* 0x000fe80003800000 */
[----:B------:R-:W-:Y:S05]  /*4eb0*/  @!P6 BRA `(.L_x_102) ;  /* 0x0000000000f8e947 */ /* 0x000fea0003800000 */
[----:B------:R-:W0:Y:S02]  /*4ec0*/  LDC R4, c[0x0][0x28c] ;  /* 0x0000a300ff047b82 */ /* 0x000e240000000800 */
[----:B0-----:R-:W-:-:S13]  /*4ed0*/  ISETP.GE.AND P1, PT, R4, 0x1, PT ;  /* 0x000000010400780c */ /* 0x001fda0003f26270 */
[----:B------:R-:W-:Y:S05]  /*4ee0*/  @!P1 BRA `(.L_x_102) ;  /* 0x0000000000ec9947 */ /* 0x000fea0003800000 */
[----:B------:R-:W-:Y:S02]  /*4ef0*/  IMAD.SHL.U32 R15, R7, 0x80, RZ ;  /* 0x00000080070f7824 */ /* 0x000fe400078e00ff */
[----:B------:R-:W-:Y:S02]  /*4f00*/  IMAD.SHL.U32 R18, R9, 0x40, RZ ;  /* 0x0000004009127824 */ /* 0x000fe400078e00ff */
[----:B------:R-:W-:Y:S02]  /*4f10*/  IMAD.MOV.U32 R20, RZ, RZ, RZ ;  /* 0x000000ffff147224 */ /* 0x000fe400078e00ff */
[----:B------:R-:W-:Y:S02]  /*4f20*/  IMAD.MOV.U32 R4, RZ, RZ, R10 ;  /* 0x000000ffff047224 */ /* 0x000fe400078e000a */
[----:B------:R-:W-:Y:S02]  /*4f30*/  IMAD.MOV.U32 R5, RZ, RZ, R0 ;  /* 0x000000ffff057224 */ /* 0x000fe400078e0000 */
[----:B------:R-:W-:-:S02]  /*4f40*/  IMAD.MOV.U32 R6, RZ, RZ, R12 ;  /* 0x000000ffff067224 */ /* 0x000fc400078e000c */
[----:B------:R-:W-:-:S07]  /*4f50*/  VIADD R22, R15, 0x40 ;  /* 0x000000400f167836 */ /* 0x000fce0000000000 */
.L_x_106:
[----:B------:R-:W0:Y:S01]  /*4f60*/  S2R R14, SR_CgaCtaId ;  /* 0x00000000000e7919 */ /* 0x000e220000008800 */
[----:B------:R-:W-:Y:S01]  /*4f70*/  MOV R7, 0x400 ;  /* 0x0000040000077802 */ /* 0x000fe20000000f00 */
[----:B------:R-:W1:Y:S03]  /*4f80*/  @!P2 LDC R9, c[0x0][0x500] ;  /* 0x00014000ff09ab82 */ /* 0x000e660000000800 */
[----:B0-----:R-:W-:Y:S02]  /*4f90*/  LEA R21, R14, R7, 0x18 ;  /* 0x000000070e157211 */ /* 0x001fe400078ec0ff */
[----:B------:R-:W-:-:S03]  /*4fa0*/  SHF.L.U32 R7, R5, 0x1f, RZ ;  /* 0x0000001f05077819 */ /* 0x000fc600000006ff */
[----:B------:R-:W-:-:S04]  /*4fb0*/  IMAD R14, R6, 0x8, R21 ;  /* 0x00000008060e7824 */ /* 0x000fc800078e0215 */
[----:B------:R-:W0:Y:S02]  /*4fc0*/  SYNCS.PHASECHK.TRANS64.TRYWAIT P1, [R14+URZ+0x90], R7 ;  /* 0x000090070e0075a7 */ /* 0x000e24000802017f */
[----:B01----:R-:W-:Y:S05]  /*4fd0*/  @!P1 BRA `(.L_x_103) ;  /* 0x0000001400809947 */ /* 0x003fea0003800000 */
.L_x_137:
[----:B0-----:R-:W-:Y:S01]  /*4fe0*/  PRMT R7, R11, 0x9910, RZ ;  /* 0x000099100b077816 */ /* 0x001fe200000000ff */
[----:B------:R0:W-:Y:S03]  /*4ff0*/  @!P2 SYNCS.ARRIVE.TRANS64 RZ, [R14+URZ], R9 ;  /* 0x000000090effa9a7 */ /* 0x0001e6000800003f */
[----:B------:R-:W-:-:S13]  /*5000*/  ISETP.NE.AND P1, PT, R7, 0x2, PT ;  /* 0x000000020700780c */ /* 0x000fda0003f25270 */
[----:B0-----:R-:W-:Y:S05]  /*5010*/  @P1 BRA `(.L_x_104) ;  /* 0x0000000000041947 */ /* 0x001fea0003800000 */
[----:B------:R-:W-:Y:S01]  /*5020*/  BPT.TRAP 0x1 ;  /* 0x000000040000795c */ /* 0x000fe20000300000 */
.L_x_104:
[----:B------:R-:W-:Y:S05]  /*5030*/  @P0 BRA `(.L_x_105) ;  /* 0x0000000000040947 */ /* 0x000fea0003800000 */
[----:B------:R-:W-:Y:S01]  /*5040*/  BPT.TRAP 0x1 ;  /* 0x000000040000795c */ /* 0x000fe20000300000 */
.L_x_105:
[--C-:B------:R-:W-:Y:S01]  /*5050*/  IMAD R7, R6, 0x2000, R21.reuse ;  /* 0x0000200006077824 */ /* 0x100fe200078e0215 */
[----:B------:R-:W-:Y:S01]  /*5060*/  R2UR UR25, R14 ;  /* 0x000000000e1972ca */ /* 0x000fe200000e0000 */
[----:B------:R-:W-:Y:S01]  /*5070*/  IMAD R21, R6, 0x1000, R21 ;  /* 0x0000100006157824 */ /* 0x000fe200078e0215 */
[----:B------:R-:W-:Y:S01]  /*5080*/  R2UR UR27, R20 ;  /* 0x00000000141b72ca */ /* 0x000fe200000e0000 */
[----:B------:R-:W-:Y:S01]  /*5090*/  VIADD R4, R4, 0xffffffff ;  /* 0xffffffff04047836 */ /* 0x000fe20000000000 */
[----:B------:R-:W-:Y:S01]  /*50a0*/  R2UR UR16, R7 ;  /* 0x00000000071072ca */ /* 0x000fe200000e0000 */
[----:B------:R-:W-:Y:S01]  /*50b0*/  UIADD3 UR6, UP0, UR30, 0xf0, URZ ;  /* 0x000000f01e067890 */ /* 0x000fe2000ff1e03f */
[----:B------:R-:W-:Y:S01]  /*50c0*/  R2UR UR8, R21 ;  /* 0x00000000150872ca */ /* 0x000fe200000e0000 */
[----:B------:R-:W-:Y:S01]  /*50d0*/  UIADD3 UR32, UP1, UR30, 0x1f0, URZ ;  /* 0x000001f01e207890 */ /* 0x000fe2000ff3e03f */
[----:B------:R-:W-:Y:S01]  /*50e0*/  R2UR UR28, R8 ;  /* 0x00000000081c72ca */ /* 0x000fe200000e0000 */
[----:B------:R-:W-:Y:S01]  /*50f0*/  UIADD3.X UR7, URZ, UR31, URZ, UP0, !UPT ;  /* 0x0000001f3f077290 */ /* 0x000fe200087fe43f */
[----:B------:R-:W-:Y:S01]  /*5100*/  R2UR UR26, R15 ;  /* 0x000000000f1a72ca */ /* 0x000fe200000e0000 */
[----:B------:R-:W-:Y:S01]  /*5110*/  VIADD R6, R6, 0x1 ;  /* 0x0000000106067836 */ /* 0x000fe20000000000 */
[----:B------:R-:W-:Y:S01]  /*5120*/  R2UR UR18, R22 ;  /* 0x00000000161272ca */ /* 0x000fe200000e0000 */
[----:B------:R-:W-:Y:S01]  /*5130*/  UIADD3.X UR33, URZ, UR31, URZ, UP1, !UPT ;  /* 0x0000001f3f217290 */ /* 0x000fe20008ffe43f */
[----:B------:R-:W-:Y:S01]  /*5140*/  R2UR UR11, R18 ;  /* 0x00000000120b72ca */ /* 0x000fe200000e0000 */
[----:B------:R-:W-:Y:S01]  /*5150*/  UMOV UR14, 0x0 ;  /* 0x00000000000e7882 */ /* 0x000fe20000000000 */
[----:B------:R-:W-:Y:S01]  /*5160*/  ISETP.GT.AND P3, PT, R4, 0x1, PT ;  /* 0x000000010400780c */ /* 0x000fe20003f64270 */
[----:B------:R-:W-:Y:S01]  /*5170*/  UIADD3 UR24, UR16, 0x200, URZ ;  /* 0x0000020010187890 */ /* 0x000fe2000fffe03f */
[----:B------:R-:W-:Y:S01]  /*5180*/  ISETP.NE.AND P1, PT, R6, 0x12, PT ;  /* 0x000000120600780c */ /* 0x000fe20003f25270 */
[----:B------:R-:W-:Y:S01]  /*5190*/  UIADD3 UR16, UR16, 0x1200, URZ ;  /* 0x0000120010107890 */ /* 0x000fe2000fffe03f */
[----:B------:R-:W-:Y:S01]  /*51a0*/  VIADD R20, R20, 0x20 ;  /* 0x0000002014147836 */ /* 0x000fe20000000000 */
[----:B------:R-:W-:Y:S01]  /*51b0*/  UIADD3 UR8, UR8, 0x24200, URZ ;  /* 0x0002420008087890 */ /* 0x000fe2000fffe03f */
[----:B------:R-:W-:Y:S01]  /*51c0*/  SEL R14, RZ, 0x1, P1 ;  /* 0x00000001ff0e7807 */ /* 0x000fe20000800000 */
[----:B------:R-:W-:Y:S01]  /*51d0*/  UMOV UR15, 0x10000000 ;  /* 0x10000000000f7882 */ /* 0x000fe20000000000 */
[----:B------:R-:W-:Y:S01]  /*51e0*/  UMOV UR17, UR25 ;  /* 0x0000001900117c82 */ /* 0x000fe20008000000 */
[----:B------:R-:W-:Y:S01]  /*51f0*/  UMOV UR19, UR27 ;  /* 0x0000001b00137c82 */ /* 0x000fe20008000000 */
[----:B------:R-:W-:Y:S01]  /*5200*/  UMOV UR20, UR28 ;  /* 0x0000001c00147c82 */ /* 0x000fe20008000000 */
[----:B------:R0:W-:Y:S01]  /*5210*/  UTMALDG.3D [UR24], [UR6], desc[UR14] ;  /* 0x00000e18060075b4 */ /* 0x0001e20008011000 */
[----:B------:R-:W-:Y:S01]  /*5220*/  UMOV UR9, UR25 ;  /* 0x0000001900097c82 */ /* 0x000fe20008000000 */
[----:B------:R-:W-:Y:S01]  /*5230*/  UMOV UR10, UR27 ;  /* 0x0000001b000a7c82 */ /* 0x000fe20008000000 */
[----:B------:R-:W-:Y:S01]  /*5240*/  UMOV UR12, UR28 ;  /* 0x0000001c000c7c82 */ /* 0x000fe20008000000 */
[----:B------:R-:W-:-:S02]  /*5250*/  LOP3.LUT R5, R5, R14, RZ, 0x3c, !PT ;  /* 0x0000000e05057212 */ /* 0x000fc400078e3cff */
[----:B------:R-:W-:Y:S01]  /*5260*/  SEL R6, R6, RZ, P1 ;  /* 0x000000ff06067207 */ /* 0x000fe20000800000 */
[----:B------:R0:W-:Y:S01]  /*5270*/  UTMALDG.3D [UR16], [UR6], desc[UR14] ;  /* 0x00000e10060075b4 */ /* 0x0001e20008011000 */
[----:B------:R0:W-:Y:S02]  /*5280*/  UTMALDG.3D [UR8], [UR32], desc[UR14] ;  /* 0x00000e08200075b4 */ /* 0x0001e40008011000 */
[----:B0-----:R-:W-:Y:S05]  /*5290*/  @P3 BRA `(.L_x_106) ;  /* 0xfffffffc00303947 */ /* 0x001fea000383ffff */
.L_x_102:
[----:B------:R-:W-:Y:S05]  /*52a0*/  BSYNC B1 ;  /* 0x0000000000017941 */ /* 0x000fea0003800000 */
.L_x_101:
[----:B------:R-:W-:Y:S01]  /*52b0*/  LOP3.LUT P3, RZ, R13, 0xff, RZ, 0xc0, !PT ;  /* 0x000000ff0dff7812 */ /* 0x000fe2000786c0ff */
[----:B------:R-:W-:Y:S01]  /*52c0*/  IMAD.IADD R12, R3, 0x1, R12 ;  /* 0x00000001030c7824 */ /* 0x000fe200078e020c */
[----:B------:R-:W-:Y:S01]  /*52d0*/  IADD3 R16, P4, R16, UR22, RZ ;  /* 0x0000001610107c10 */ /* 0x000fe2000ff9e0ff */
[----:B------:R-:W-:Y:S01]  /*52e0*/  ULDC.64 UR6, c[0x0][0x650] ;  /* 0x0001940000067ab9 */ /* 0x000fe20000000a00 */
[----:B------:R-:W-:Y:S01]  /*52f0*/  BSSY B1, `(.L_x_107) ;  /* 0x000006a000017945 */ /* 0x000fe20003800000 */
[----:B------:R-:W-:Y:S01]  /*5300*/  IMAD.MOV.U32 R9, RZ, RZ, -0x1 ;  /* 0xffffffffff097424 */ /* 0x000fe200078e00ff */
[----:B------:R-:W-:Y:S01]  /*5310*/  ISETP.GT.U32.AND P1, PT, R12, 0x11, PT ;  /* 0x000000110c00780c */ /* 0x000fe20003f24070 */
[----:B------:R-:W-:Y:S01]  /*5320*/  IMAD.MOV.U32 R8, RZ, RZ, -0x1 ;  /* 0xffffffffff087424 */ /* 0x000fe200078e00ff */
[----:B------:R-:W-:Y:S02]  /*5330*/  IADD3.X R17, R17, UR5, RZ, P4, !PT ;  /* 0x0000000511117c10 */ /* 0x000fe4000a7fe4ff */
[----:B------:R-:W-:-:S02]  /*5340*/  ISETP.LT.U32.AND P1, PT, R3, 0x12, P1 ;  /* 0x000000120300780c */ /* 0x000fc40000f21070 */
[----:B------:R-:W-:Y:S01]  /*5350*/  PRMT R13, RZ, 0x7610, R13 ;  /* 0x00007610ff0d7816 */ /* 0x000fe2000000000d */
[----:B------:R-:W0:Y:S01]  /*5360*/  @P3 S2R R5, SR_CgaCtaId ;  /* 0x0000000000053919 */ /* 0x000e220000008800 */
[----:B------:R-:W-:-:S04]  /*5370*/  @P3 MOV R4, 0x400 ;  /* 0x0000040000043802 */ /* 0x000fc80000000f00 */
[----:B0-----:R-:W-:Y:S01]  /*5380*/  @P3 LEA R6, R5, R4, 0x18 ;  /* 0x0000000405063211 */ /* 0x001fe200078ec0ff */
[----:B------:R-:W-:-:S03]  /*5390*/  IMAD.WIDE.U32 R4, R12, 0x38e38e39, RZ ;  /* 0x38e38e390c047825 */ /* 0x000fc600078e00ff */
[----:B------:R0:W-:Y:S01]  /*53a0*/  @P3 SYNCS.ARRIVE.TRANS64.A1T0 RZ, [R6+URZ+0x138], RZ ;  /* 0x000138ff06ff39a7 */ /* 0x0001e2000810003f */
[----:B------:R-:W-:Y:S02]  /*53b0*/  ISETP.GE.U32.AND P3, PT, R3, 0x12, PT ;  /* 0x000000120300780c */ /* 0x000fe40003f66070 */
[----:B------:R-:W-:Y:S02]  /*53c0*/  SHF.R.U32.HI R7, RZ, 0x2, R5 ;  /* 0x00000002ff077819 */ /* 0x000fe40000011605 */
[----:B------:R-:W-:Y:S02]  /*53d0*/  SEL R5, RZ, 0x1, !P1 ;  /* 0x00000001ff057807 */ /* 0x000fe40004800000 */
[----:B------:R-:W-:Y:S01]  /*53e0*/  ISETP.GE.U32.AND P1, PT, R16, UR6, PT ;  /* 0x0000000610007c0c */ /* 0x000fe2000bf26070 */
[----:B------:R-:W-:Y:S01]  /*53f0*/  IMAD R12, R7, -0x12, R12 ;  /* 0xffffffee070c7824 */ /* 0x000fe200078e020c */
[----:B------:R-:W-:Y:S02]  /*5400*/  LOP3.LUT R0, R0, R5, RZ, 0x3c, !PT ;  /* 0x0000000500007212 */ /* 0x000fe400078e3cff */
[----:B------:R-:W-:-:S02]  /*5410*/  ISETP.GE.U32.AND.EX P1, PT, R17, UR7, PT, P1 ;  /* 0x0000000711007c0c */ /* 0x000fc4000bf26110 */
[----:B------:R-:W-:Y:S02]  /*5420*/  PRMT R4, RZ, 0x7610, R4 ;  /* 0x00007610ff047816 */ /* 0x000fe40000000004 */
[----:B------:R-:W-:Y:S01]  /*5430*/  @P3 LOP3.LUT R0, R0, 0x1, R7, 0x78, !PT ;  /* 0x0000000100003812 */ /* 0x000fe200078e7807 */
[----:B------:R-:W-:-:S08]  /*5440*/  IMAD.MOV.U32 R7, RZ, RZ, -0x1 ;  /* 0xffffffffff077424 */ /* 0x000fd000078e00ff */
[----:B0-----:R-:W-:Y:S05]  /*5450*/  @P1 BRA `(.L_x_108) ;  /* 0x00000004004c1947 */ /* 0x001fea0003800000 */
[----:B------:R-:W-:Y:S01]  /*5460*/  ULDC.64 UR6, c[0x0][0x628] ;  /* 0x00018a0000067ab9 */ /* 0x000fe20000000a00 */
[----:B------:R-:W0:Y:S01]  /*5470*/  S2R R15, SR_CTAID.X ;  /* 0x00000000000f7919 */ /* 0x000e220000002500 */
[----:B------:R-:W-:Y:S01]  /*5480*/  ISETP.NE.U32.AND P1, PT, RZ, UR6, PT ;  /* 0x00000006ff007c0c */ /* 0x000fe2000bf25070 */
[----:B------:R-:W-:Y:S01]  /*5490*/  ULDC UR9, c[0x0][0x630] ;  /* 0x00018c0000097ab9 */ /* 0x000fe20000000800 */
[----:B------:R-:W-:Y:S01]  /*54a0*/  IMAD.MOV.U32 R4, RZ, RZ, R16 ;  /* 0x000000ffff047224 */ /* 0x000fe200078e0010 */
[----:B------:R-:W1:Y:S01]  /*54b0*/  S2R R14, SR_CTAID.Y ;  /* 0x00000000000e7919 */ /* 0x000e620000002600 */
[----:B------:R-:W-:Y:S01]  /*54c0*/  ISETP.NE.AND.EX P1, PT, RZ, UR7, PT, P1 ;  /* 0x00000007ff007c0c */ /* 0x000fe2000bf25310 */
[----:B------:R-:W-:-:S12]  /*54d0*/  IMAD.MOV.U32 R5, RZ, RZ, R17 ;  /* 0x000000ffff057224 */ /* 0x000fd800078e0011 */
[----:B------:R-:W-:Y:S05]  /*54e0*/  @!P1 BRA `(.L_x_109) ;  /* 0x0000000000289947 */ /* 0x000fea0003800000 */
[----:B------:R-:W-:Y:S02]  /*54f0*/  ULDC UR8, c[0x0][0x634] ;  /* 0x00018d0000087ab9 */ /* 0x000fe40000000800 */
[----:B------:R-:W-:-:S05]  /*5500*/  IADD3 R9, P1, R16, UR8, RZ ;  /* 0x0000000810097c10 */ /* 0x000fca000ff3e0ff */
[----:B------:R-:W-:-:S04]  /*5510*/  IMAD.X R21, RZ, RZ, R17, P1 ;  /* 0x000000ffff157224 */ /* 0x000fc800008e0611 */
[----:B------:R-:W-:-:S04]  /*5520*/  IMAD.WIDE.U32 R6, R21, UR6, RZ ;  /* 0x0000000615067c25 */ /* 0x000fc8000f8e00ff */
[----:B------:R-:W-:-:S04]  /*5530*/  IMAD.WIDE.U32 R6, P1, R9, UR7, R6 ;  /* 0x0000000709067c25 */ /* 0x000fc8000f820006 */
[----:B------:R-:W-:-:S04]  /*5540*/  IMAD.WIDE.U32 R8, R9, UR6, RZ ;  /* 0x0000000609087c25 */ /* 0x000fc8000f8e00ff */
[----:B------:R-:W-:Y:S01]  /*5550*/  IMAD.X R5, RZ, RZ, RZ, P1 ;  /* 0x000000ffff057224 */ /* 0x000fe200008e06ff */
[----:B------:R-:W-:Y:S01]  /*5560*/  IADD3 RZ, P1, R9, R6, RZ ;  /* 0x0000000609ff7210 */ /* 0x000fe20007f3e0ff */
[----:B------:R-:W-:-:S04]  /*5570*/  IMAD.MOV.U32 R4, RZ, RZ, R7 ;  /* 0x000000ffff047224 */ /* 0x000fc800078e0007 */
[----:B------:R-:W-:-:S08]  /*5580*/  IMAD.WIDE.U32.X R4, R21, UR7, R4, P1 ;  /* 0x0000000715047c25 */ /* 0x000fd000088e0404 */
.L_x_109:
[--C-:B------:R-:W-:Y:S01]  /*5590*/  SHF.R.U64 R8, R4, UR9, R5.reuse ;  /* 0x0000000904087c19 */ /* 0x100fe20008001205 */
[----:B------:R-:W-:Y:S01]  /*55a0*/  ULDC.64 UR6, c[0x0][0x620] ;  /* 0x0001880000067ab9 */ /* 0x000fe20000000a00 */
[----:B------:R-:W-:Y:S01]  /*55b0*/  SHF.R.U32.HI R4, RZ, UR9, R5 ;  /* 0x00000009ff047c19 */ /* 0x000fe20008011605 */
[----:B------:R-:W2:Y:S01]  /*55c0*/  LDC R24, c[0x0][0x144] ;  /* 0x00005100ff187b82 */ /* 0x000ea20000000800 */
[----:B------:R-:W-:Y:S01]  /*55d0*/  IADD3 R7, P1, RZ, -R8, RZ ;  /* 0x80000008ff077210 */ /* 0x000fe20007f3e0ff */
[----:B------:R-:W-:Y:S01]  /*55e0*/  ULDC.64 UR10, c[0x0][0x640] ;  /* 0x00019000000a7ab9 */ /* 0x000fe20000000a00 */
[----:B0-----:R-:W-:Y:S01]  /*55f0*/  I2FP.F32.U32 R9, R15 ;  /* 0x0000000f00097245 */ /* 0x001fe20000201000 */
[----:B------:R-:W-:Y:S02]  /*5600*/  ULDC UR8, c[0x0][0x608] ;  /* 0x0001820000087ab9 */ /* 0x000fe40000000800 */
[----:B------:R-:W-:Y:S01]  /*5610*/  IMAD.X R4, RZ, RZ, ~R4, P1 ;  /* 0x000000ffff047224 */ /* 0x000fe200008e0e04 */
[----:B------:R-:W-:Y:S01]  /*5620*/  ISETP.NE.U32.AND P1, PT, RZ, UR10, PT ;  /* 0x0000000aff007c0c */ /* 0x000fe2000bf25070 */
[----:B------:R-:W0:Y:S02]  /*5630*/  LDC R21, c[0x0][0x148] ;  /* 0x00005200ff157b82 */ /* 0x000e240000000800 */
[----:B------:R-:W-:Y:S01]  /*5640*/  IMAD R6, R4, UR6, RZ ;  /* 0x0000000604067c24 */ /* 0x000fe2000f8e02ff */
[----:B------:R-:W-:Y:S01]  /*5650*/  ISETP.NE.AND.EX P1, PT, RZ, UR11, PT, P1 ;  /* 0x0000000bff007c0c */ /* 0x000fe2000bf25310 */
[----:B------:R-:W-:Y:S01]  /*5660*/  IMAD.WIDE.U32 R4, R7, UR6, R16 ;  /* 0x0000000607047c25 */ /* 0x000fe2000f8e0010 */
[----:B------:R-:W-:-:S03]  /*5670*/  ULDC UR6, c[0x0][0x150] ;  /* 0x0000540000067ab9 */ /* 0x000fc60000000800 */
[----:B------:R-:W-:Y:S02]  /*5680*/  IMAD R7, R7, UR7, R6 ;  /* 0x0000000707077c24 */ /* 0x000fe4000f8e0206 */
[----:B------:R-:W-:Y:S01]  /*5690*/  FMUL R6, R9, UR6 ;  /* 0x0000000609067c20 */ /* 0x000fe20008400000 */
[----:B------:R-:W-:Y:S01]  /*56a0*/  ULDC UR6, c[0x0][0x618] ;  /* 0x0001860000067ab9 */ /* 0x000fe20000000800 */
[----:B------:R-:W-:Y:S01]  /*56b0*/  ULDC UR7, c[0x0][0x154] ;  /* 0x0000550000077ab9 */ /* 0x000fe20000000800 */
[----:B------:R-:W-:-:S03]  /*56c0*/  IMAD.IADD R5, R5, 0x1, R7 ;  /* 0x0000000105057824 */ /* 0x000fc600078e0207 */
[----:B------:R-:W3:Y:S02]  /*56d0*/  F2I.U32.TRUNC.NTZ R6, R6 ;  /* 0x0000000600067305 */ /* 0x000ee4000020f000 */
[----:B------:R-:W-:Y:S02]  /*56e0*/  SHF.R.U64 R9, R4, UR6, R5 ;  /* 0x0000000604097c19 */ /* 0x000fe40008001205 */
[----:B-1----:R-:W-:-:S05]  /*56f0*/  I2FP.F32.U32 R4, R14 ;  /* 0x0000000e00047245 */ /* 0x002fca0000201000 */
[----:B------:R-:W-:Y:S01]  /*5700*/  FMUL R22, R4, UR7 ;  /* 0x0000000704167c20 */ /* 0x000fe20008400000 */
[----:B------:R-:W-:Y:S01]  /*5710*/  SHF.R.U32.HI R4, RZ, UR6, R5 ;  /* 0x00000006ff047c19 */ /* 0x000fe20008011605 */
[----:B------:R-:W-:-:S03]  /*5720*/  ULDC UR6, c[0x0][0x658] ;  /* 0x0001960000067ab9 */ /* 0x000fc60000000800 */
[--C-:B------:R-:W-:Y:S01]  /*5730*/  SHF.R.U64 R20, R9, UR8, R4.reuse ;  /* 0x0000000809147c19 */ /* 0x100fe20008001204 */
[----:B------:R-:W1:Y:S01]  /*5740*/  F2I.U32.TRUNC.NTZ R22, R22 ;  /* 0x0000001600167305 */ /* 0x000e62000020f000 */
[----:B------:R-:W-:Y:S01]  /*5750*/  SHF.R.U32.HI R5, RZ, UR8, R4 ;  /* 0x00000008ff057c19 */ /* 0x000fe20008011604 */
[----:B---3--:R-:W-:-:S03]  /*5760*/  IMAD.MOV R6, RZ, RZ, -R6 ;  /* 0x000000ffff067224 */ /* 0x008fc600078e0a06 */
[----:B------:R-:W-:Y:S01]  /*5770*/  SHF.R.U64 R18, R20, UR6, R5 ;  /* 0x0000000614127c19 */ /* 0x000fe20008001205 */
[----:B--2---:R-:W-:Y:S01]  /*5780*/  IMAD R15, R24, R6, R15 ;  /* 0x00000006180f7224 */ /* 0x004fe200078e020f */
[----:B------:R-:W-:-:S03]  /*5790*/  SHF.R.U32.HI R23, RZ, UR6, R5 ;  /* 0x00000006ff177c19 */ /* 0x000fc60008011605 */
[----:B------:R-:W-:Y:S02]  /*57a0*/  IMAD.MOV.U32 R4, RZ, RZ, R18 ;  /* 0x000000ffff047224 */ /* 0x000fe400078e0012 */
[----:B------:R-:W-:Y:S01]  /*57b0*/  IMAD.MOV.U32 R5, RZ, RZ, R23 ;  /* 0x000000ffff057224 */ /* 0x000fe200078e0017 */
[----:B-1----:R-:W-:Y:S06]  /*57c0*/  @!P1 BRA `(.L_x_110) ;  /* 0x0000000000289947 */ /* 0x002fec0003800000 */
[----:B------:R-:W-:Y:S02]  /*57d0*/  ULDC UR6, c[0x0][0x64c] ;  /* 0x0001930000067ab9 */ /* 0x000fe40000000800 */
[----:B------:R-:W-:-:S05]  /*57e0*/  IADD3 R5, P1, R18, UR6, RZ ;  /* 0x0000000612057c10 */ /* 0x000fca000ff3e0ff */
[----:B------:R-:W-:-:S04]  /*57f0*/  IMAD.X R23, RZ, RZ, R23, P1 ;  /* 0x000000ffff177224 */ /* 0x000fc800008e0617 */
[----:B------:R-:W-:-:S04]  /*5800*/  IMAD.WIDE.U32 R6, R23, UR10, RZ ;  /* 0x0000000a17067c25 */ /* 0x000fc8000f8e00ff */
[----:B------:R-:W-:-:S04]  /*5810*/  IMAD.WIDE.U32 R6, P1, R5, UR11, R6 ;  /* 0x0000000b05067c25 */ /* 0x000fc8000f820006 */
[----:B------:R-:W-:-:S04]  /*5820*/  IMAD.WIDE.U32 R4, R5, UR10, RZ ;  /* 0x0000000a05047c25 */ /* 0x000fc8000f8e00ff */
[----:B------:R-:W-:Y:S01]  /*5830*/  IMAD.MOV.U32 R4, RZ, RZ, R7 ;  /* 0x000000ffff047224 */ /* 0x000fe200078e0007 */
[----:B------:R-:W-:Y:S01]  /*5840*/  IADD3 RZ, P3, R5, R6, RZ ;  /* 0x0000000605ff7210 */ /* 0x000fe20007f7e0ff */
[----:B------:R-:W-:-:S04]  /*5850*/  IMAD.X R5, RZ, RZ, RZ, P1 ;  /* 0x000000ffff057224 */ /* 0x000fc800008e06ff */
[----:B------:R-:W-:-:S08]  /*5860*/  IMAD.WIDE.U32.X R4, R23, UR11, R4, P3 ;  /* 0x0000000b17047c25 */ /* 0x000fd000098e0404 */
.L_x_110:
[----:B------:R-:W-:Y:S01]  /*5870*/  ISETP.NE.AND P1, PT, R2, 0x1, PT ;  /* 0x000000010200780c */ /* 0x000fe20003f25270 */
[----:B------:R-:W-:Y:S01]  /*5880*/  ULDC UR6, c[0x0][0x648] ;  /* 0x0001920000067ab9 */ /* 0x000fe20000000800 */
[----:B------:R-:W-:Y:S01]  /*5890*/  LOP3.LUT R20, R20, UR13, RZ, 0xc0, !PT ;  /* 0x0000000d14147c12 */ /* 0x000fe2000f8ec0ff */
[----:B------:R-:W-:Y:S01]  /*58a0*/  IMAD.MOV R22, RZ, RZ, -R22 ;  /* 0x000000ffff167224 */ /* 0x000fe200078e0a16 */
[----:B------:R-:W-:Y:S01]  /*58b0*/  SHF.R.U64 R5, R4, UR6, R5 ;  /* 0x0000000604057c19 */ /* 0x000fe20008001205 */
[----:B------:R-:W-:Y:S01]  /*58c0*/  ULDC UR6, c[0x0][0x638] ;  /* 0x00018e0000067ab9 */ /* 0x000fe20000000800 */
[----:B------:R-:W-:Y:S01]  /*58d0*/  LOP3.LUT R9, R9, UR4, RZ, 0xc0, !PT ;  /* 0x0000000409097c12 */ /* 0x000fe2000f8ec0ff */
[----:B------:R-:W-:Y:S01]  /*58e0*/  ULDC UR7, c[0x0][0x610] ;  /* 0x0001840000077ab9 */ /* 0x000fe20000000800 */
[----:B------:R-:W-:Y:S02]  /*58f0*/  IMAD.MOV.U32 R4, RZ, RZ, 0x1 ;  /* 0x00000001ff047424 */ /* 0x000fe400078e00ff */
[----:B------:R-:W-:-:S02]  /*5900*/  IMAD.MOV R7, RZ, RZ, -R5 ;  /* 0x000000ffff077224 */ /* 0x000fc400078e0a05 */
[----:B------:R-:W-:Y:S02]  /*5910*/  IMAD R20, R5, UR21, R20 ;  /* 0x0000001505147c24 */ /* 0x000fe4000f8e0214 */
[----:B0-----:R-:W-:Y:S02]  /*5920*/  @P1 IMAD R15, R21, R22, R14 ;  /* 0x00000016150f1224 */ /* 0x001fe400078e020e */
[----:B------:R-:W-:Y:S01]  /*5930*/  IMAD R18, R7, UR6, R18 ;  /* 0x0000000607127c24 */ /* 0x000fe2000f8e0212 */
[----:B------:R-:W-:Y:S01]  /*5940*/  ULDC UR6, c[0x0][0x600] ;  /* 0x0001800000067ab9 */ /* 0x000fe20000000800 */
[----:B------:R-:W-:Y:S02]  /*5950*/  IMAD R15, R20, UR7, R15 ;  /* 0x00000007140f7c24 */ /* 0x000fe4000f8e020f */
[----:B------:R-:W-:-:S05]  /*5960*/  IMAD R18, R18, UR6, R9 ;  /* 0x0000000612127c24 */ /* 0x000fca000f8e0209 */
[----:B------:R-:W-:Y:S02]  /*5970*/  SEL R9, R18, R15, !P1 ;  /* 0x0000000f12097207 */ /* 0x000fe40004800000 */
[----:B------:R-:W-:-:S07]  /*5980*/  SEL R7, R15, R18, !P1 ;  /* 0x000000120f077207 */ /* 0x000fce0004800000 */
.L_x_108:
[----:B------:R-:W-:Y:S05]  /*5990*/  BSYNC B1 ;  /* 0x0000000000017941 */ /* 0x000fea0003800000 */
.L_x_107:
[----:B------:R-:W-:-:S13]  /*59a0*/  LOP3.LUT P1, RZ, R4, 0xff, RZ, 0xc0, !PT ;  /* 0x000000ff04ff7812 */ /* 0x000fda000782c0ff */
[----:B------:R-:W-:Y:S05]  /*59b0*/  @P1 BRA `(.L_x_111) ;  /* 0xfffffff4002c1947 */ /* 0x000fea000383ffff */
[----:B------:R-:W-:Y:S05]  /*59c0*/  BSYNC B0 ;  /* 0x0000000000007941 */ /* 0x000fea0003800000 */
.L_x_99:
[----:B------:R-:W-:-:S03]  /*59d0*/  UMOV UR6, 0xffffffff ;  /* 0xffffffff00067882 */ /* 0x000fc60000000000 */
[----:B------:R-:W-:Y:S05]  /*59e0*/  BRA.DIV UR6, `(.L_x_112) ;  /* 0x0000000e06107947 */ /* 0x000fea000b800000 */
[----:B------:R-:W-:-:S13]  /*59f0*/  ELECT P6, URZ, PT ;  /* 0x00000000003f782f */ /* 0x000fda00038c0000 */
.L_x_140:
[----:B------:R-:W-:Y:S04]  /*5a00*/  BSSY B0, `(.L_x_113) ;  /* 0x00000a9000007945 */ /* 0x000fe80003800000 */
[----:B------:R-:W-:Y:S05]  /*5a10*/  @!P6 BRA `(.L_x_114) ;  /* 0x00000008009ce947 */ /* 0x000fea0003800000 */
[----:B------:R-:W-:-:S04]  /*5a20*/  LOP3.LUT R19, R19, 0x2, RZ, 0xfc, !PT ;  /* 0x0000000213137812 */ /* 0x000fc800078efcff */
[----:B------:R-:W-:-:S13]  /*5a30*/  ISETP.NE.AND P0, PT, R19, 0x3, PT ;  /* 0x000000031300780c */ /* 0x000fda0003f05270 */
[----:B------:R-:W-:Y:S05]  /*5a40*/  @!P0 BRA `(.L_x_115) ;  /* 0x0000000000048947 */ /* 0x000fea0003800000 */
[----:B------:R-:W-:Y:S01]  /*5a50*/  BPT.TRAP 0x1 ;  /* 0x000000040000795c */ /* 0x000fe20000300000 */
.L_x_115:
[----:B------:R-:W0:Y:S01]  /*5a60*/  S2R R3, SR_CgaCtaId ;  /* 0x0000000000037919 */ /* 0x000e220000008800 */
[----:B------:R-:W-:-:S04]  /*5a70*/  MOV R2, 0x400 ;  /* 0x0000040000027802 */ /* 0x000fc80000000f00 */
[----:B0-----:R-:W-:Y:S02]  /*5a80*/  LEA R3, R3, R2, 0x18 ;  /* 0x0000000203037211 */ /* 0x001fe400078ec0ff */
[----:B------:R-:W-:-:S03]  /*5a90*/  SHF.L.U32 R2, R0, 0x1f, RZ ;  /* 0x0000001f00027819 */ /* 0x000fc600000006ff */
[----:B------:R-:W-:-:S04]  /*5aa0*/  VIADD R3, R3, 0x90 ;  /* 0x0000009003037836 */ /* 0x000fc80000000000 */
[C---:B------:R-:W-:Y:S02]  /*5ab0*/  IMAD R7, R12.reuse, 0x8, R3 ;  /* 0x000000080c077824 */ /* 0x040fe400078e0203 */
[----:B------:R-:W-:Y:S02]  /*5ac0*/  VIADD R12, R12, 0x1 ;  /* 0x000000010c0c7836 */ /* 0x000fe40000000000 */
[----:B------:R-:W0:Y:S03]  /*5ad0*/  SYNCS.PHASECHK.TRANS64.TRYWAIT P0, [R7+URZ], R2 ;  /* 0x00000002070075a7 */ /* 0x000e26000800017f */
[----:B------:R-:W-:-:S04]  /*5ae0*/  ISETP.NE.AND P1, PT, R12, 0x12, PT ;  /* 0x000000120c00780c */ /* 0x000fc80003f25270 */
[----:B------:R-:W-:Y:S02]  /*5af0*/  SEL R5, RZ, 0x1, P1 ;  /* 0x00000001ff057807 */ /* 0x000fe40000800000 */
[----:B------:R-:W-:Y:S02]  /*5b00*/  SEL R12, R12, RZ, P1 ;  /* 0x000000ff0c0c7207 */ /* 0x000fe40000800000 */
[----:B------:R-:W-:-:S03]  /*5b10*/  LOP3.LUT R5, R0, R5, RZ, 0x3c, !PT ;  /* 0x0000000500057212 */ /* 0x000fc600078e3cff */
[----:B------:R-:W-:Y:S01]  /*5b20*/  IMAD R9, R12, 0x8, R3 ;  /* 0x000000080c097824 */ /* 0x000fe200078e0203 */
[----:B------:R-:W-:Y:S01]  /*5b30*/  SHF.L.U32 R4, R5, 0x1f, RZ ;  /* 0x0000001f05047819 */ /* 0x000fe200000006ff */
[----:B0-----:R-:W-:Y:S06]  /*5b40*/  @!P0 BRA `(.L_x_116) ;  /* 0x0000000800d88947 */ /* 0x001fec0003800000 */
.L_x_141:
[----:B------:R-:W1:Y:S01]  /*5b50*/  SYNCS.PHASECHK.TRANS64.TRYWAIT P0, [R9+URZ], R4 ;  /* 0x00000004090075a7 */ /* 0x000e62000800017f */
[----:B------:R-:W-:-:S05]  /*5b60*/  VIADD R0, R12, 0x1 ;  /* 0x000000010c007836 */ /* 0x000fca0000000000 */
[----:B------:R-:W-:-:S04]  /*5b70*/  ISETP.NE.AND P1, PT, R0, 0x12, PT ;  /* 0x000000120000780c */ /* 0x000fc80003f25270 */
[----:B0-----:R-:W-:Y:S02]  /*5b80*/  SEL R2, RZ, 0x1, P1 ;  /* 0x00000001ff027807 */ /* 0x001fe40000800000 */
[----:B------:R-:W-:Y:S02]  /*5b90*/  SEL R0, R0, RZ, P1 ;  /* 0x000000ff00007207 */ /* 0x000fe40000800000 */
[----:B------:R-:W-:-:S03]  /*5ba0*/  LOP3.LUT R7, R5, R2, RZ, 0x3c, !PT ;  /* 0x0000000205077212 */ /* 0x000fc600078e3cff */
[----:B------:R-:W-:Y:S01]  /*5bb0*/  IMAD R6, R0, 0x8, R3 ;  /* 0x0000000800067824 */ /* 0x000fe200078e0203 */
[----:B------:R-:W-:Y:S01]  /*5bc0*/  SHF.L.U32 R5, R7, 0x1f, RZ ;  /* 0x0000001f07057819 */ /* 0x000fe200000006ff */
[----:B-1----:R-:W-:Y:S06]  /*5bd0*/  @!P0 BRA `(.L_x_117) ;  /* 0x0000000800c88947 */ /* 0x002fec0003800000 */
.L_x_142:
[----:B------:R-:W1:Y:S01]  /*5be0*/  SYNCS.PHASECHK.TRANS64.TRYWAIT P0, [R6+URZ], R5 ;  /* 0x00000005060075a7 */ /* 0x000e62000800017f */
[----:B------:R-:W-:-:S05]  /*5bf0*/  VIADD R0, R0, 0x1 ;  /* 0x0000000100007836 */ /* 0x000fca0000000000 */
[----:B------:R-:W-:-:S04]  /*5c00*/  ISETP.NE.AND P1, PT, R0, 0x12, PT ;  /* 0x000000120000780c */ /* 0x000fc80003f25270 */
[----:B------:R-:W-:Y:S02]  /*5c10*/  SEL R2, RZ, 0x1, P1 ;  /* 0x00000001ff027807 */ /* 0x000fe40000800000 */
[----:B------:R-:W-:Y:S02]  /*5c20*/  SEL R0, R0, RZ, P1 ;  /* 0x000000ff00007207 */ /* 0x000fe40000800000 */
[----:B------:R-:W-:-:S03]  /*5c30*/  LOP3.LUT R7, R7, R2, RZ, 0x3c, !PT ;  /* 0x0000000207077212 */ /* 0x000fc600078e3cff */
[----:B0-----:R-:W-:Y:S01]  /*5c40*/  IMAD R9, R0, 0x8, R3 ;  /* 0x0000000800097824 */ /* 0x001fe200078e0203 */
[----:B------:R-:W-:Y:S01]  /*5c50*/  SHF.L.U32 R4, R7, 0x1f, RZ ;  /* 0x0000001f07047819 */ /* 0x000fe200000006ff */
[----:B-1----:R-:W-:Y:S06]  /*5c60*/  @!P0 BRA `(.L_x_118) ;  /* 0x0000000800b88947 */ /* 0x002fec0003800000 */
.L_x_143:
        /* <DEDUP_REMOVED lines=9> */
.L_x_144:
        /* <DEDUP_REMOVED lines=9> */
.L_x_145:
        /* <DEDUP_REMOVED lines=9> */
.L_x_146:
        /* <DEDUP_REMOVED lines=9> */
.L_x_147:
        /* <DEDUP_REMOVED lines=9> */
.L_x_148:
        /* <DEDUP_REMOVED lines=9> */
.L_x_149:
        /* <DEDUP_REMOVED lines=9> */
.L_x_150:
        /* <DEDUP_REMOVED lines=9> */
.L_x_151:
        /* <DEDUP_REMOVED lines=9> */
.L_x_152:
        /* <DEDUP_REMOVED lines=9> */
.L_x_153:
        /* <DEDUP_REMOVED lines=9> */
.L_x_154:
        /* <DEDUP_REMOVED lines=9> */
.L_x_155:
        /* <DEDUP_REMOVED lines=9> */
.L_x_156:
[----:B------:R-:W1:Y:S01]  /*63c0*/  SYNCS.PHASECHK.TRANS64.TRYWAIT P0, [R6+URZ], R5 ;  /* 0x00000005060075a7 */ /* 0x000e62000800017f */
[----:B------:R-:W-:-:S05]  /*63d0*/  VIADD R0, R0, 0x1 ;  /* 0x0000000100007836 */ /* 0x000fca0000000000 */
[----:B------:R-:W-:-:S04]  /*63e0*/  ISETP.NE.AND P1, PT, R0, 0x12, PT ;  /* 0x000000120000780c */ /* 0x000fc80003f25270 */
[----:B------:R-:W-:Y:S02]  /*63f0*/  SEL R2, RZ, 0x1, P1 ;  /* 0x00000001ff027807 */ /* 0x000fe40000800000 */
[----:B------:R-:W-:Y:S02]  /*6400*/  SEL R0, R0, RZ, P1 ;  /* 0x000000ff00007207 */ /* 0x000fe40000800000 */
[----:B------:R-:W-:Y:S01]  /*6410*/  LOP3.LUT R2, R7, R2, RZ, 0x3c, !PT ;  /* 0x0000000207027212 */ /* 0x000fe200078e3cff */
[----:B-1----:R-:W-:Y:S06]  /*6420*/  @!P0 BRA `(.L_x_132) ;  /* 0x0000000400e08947 */ /* 0x002fec0003800000 */
.L_x_157:
[----:B------:R-:W-:Y:S01]  /*6430*/  IMAD R3, R0, 0x8, R3 ;  /* 0x0000000800037824 */ /* 0x000fe200078e0203 */
[----:B------:R-:W-:-:S07]  /*6440*/  SHF.L.U32 R0, R2, 0x1f, RZ ;  /* 0x0000001f02007819 */ /* 0x000fce00000006ff */
.L_x_133:
[----:B--2---:R2:W3:Y:S02]  /*6450*/  SYNCS.PHASECHK.TRANS64.TRYWAIT P0, [R3+URZ], R0 ;  /* 0x00000000030075a7 */ /* 0x0044e4000800017f */
[----:B---3--:R-:W-:Y:S05]  /*6460*/  @!P0 NANOSLEEP.SYNCS 0x989680 ;  /* 0x009896800000895d */ /* 0x008fea0003900000 */
[----:B------:R-:W3:Y:S02]  /*6470*/  @!P0 SYNCS.PHASECHK.TRANS64 P0, [R3+URZ], R0 ;  /* 0x00000000030085a7 */ /* 0x000ee4000800007f */
[----:B---3--:R-:W-:Y:S05]  /*6480*/  @!P0 BRA `(.L_x_133) ;  /* 0xfffffffc00f08947 */ /* 0x008fea000383ffff */
.L_x_114:
[----:B------:R-:W-:Y:S05]  /*6490*/  BSYNC B0 ;  /* 0x0000000000007941 */ /* 0x000fea0003800000 */
.L_x_113:
[----:B------:R-:W-:Y:S05]  /*64a0*/  EXIT ;  /* 0x000000000000794d */ /* 0x000fea0003800000 */
.L_x_18:
[----:B---3--:R3:W4:Y:S02]  /*64b0*/  SYNCS.PHASECHK.TRANS64.TRYWAIT P1, [R3+URZ], R0 ;  /* 0x00000000030075a7 */ /* 0x008724000802017f */
[----:B----4-:R-:W-:Y:S05]  /*64c0*/  @!P1 NANOSLEEP.SYNCS 0x989680 ;  /* 0x009896800000995d */ /* 0x010fea0003900000 */
[----:B------:R-:W4:Y:S02]  /*64d0*/  @!P1 SYNCS.PHASECHK.TRANS64 P1, [R3+URZ], R0 ;  /* 0x00000000030095a7 */ /* 0x000f24000802007f */
[----:B----4-:R-:W-:Y:S05]  /*64e0*/  @!P1 BRA `(.L_x_18) ;  /* 0xfffffffc00f09947 */ /* 0x010fea000383ffff */
[----:B------:R-:W-:Y:S05]  /*64f0*/  BRA `(.L_x_17) ;  /* 0xffffffac00c07947 */ /* 0x000fea000383ffff */
.L_x_23:
[----:B-1----:R-:W-:-:S04]  /*6500*/  IMAD.U32 R4, RZ, RZ, UR4 ;  /* 0x00000004ff047e24 */ /* 0x002fc8000f8e00ff */
[----:B------:R1:W2:Y:S03]  /*6510*/  SYNCS.PHASECHK.TRANS64.TRYWAIT P1, [R4+URZ], R3 ;  /* 0x00000003040075a7 */ /* 0x0002a6000802017f */
[----:B--2---:R-:W-:Y:S05]  /*6520*/  @!P1 NANOSLEEP.SYNCS 0x989680 ;  /* 0x009896800000995d */ /* 0x004fea0003900000 */
[----:B------:R-:W2:Y:S02]  /*6530*/  @!P1 SYNCS.PHASECHK.TRANS64 P1, [R4+URZ], R3 ;  /* 0x00000003040095a7 */ /* 0x000ea4000802007f */
[----:B--2---:R-:W-:Y:S05]  /*6540*/  @!P1 BRA `(.L_x_23) ;  /* 0xfffffffc00ec9947 */ /* 0x004fea000383ffff */
[----:B------:R-:W-:Y:S05]  /*6550*/  BRA `(.L_x_22) ;  /* 0xffffffb0005c7947 */ /* 0x000fea000383ffff */
.L_x_100:
[----:B------:R-:W-:Y:S01]  /*6560*/  BSSY B1, `(.L_x_134) ;  /* 0x0000006000017945 */ /* 0x000fe20003800000 */
[----:B------:R-:W-:-:S07]  /*6570*/  IMAD.MOV.U32 R15, RZ, RZ, -0x1 ;  /* 0xffffffffff0f7424 */ /* 0x000fce00078e00ff */
[----:B------:R-:W-:Y:S05]  /*6580*/  WARPSYNC.COLLECTIVE R15, `(.L_x_135) ;  /* 0x000000000f0c7348 */ /* 0x000fea0003c00000 */
[----:B------:R-:W-:Y:S02]  /*6590*/  ELECT P6, UR62, PT ;  /* 0x00000000003e782f */ /* 0x000fe400038c0000 */
[----:B------:R-:W-:Y:S01]  /*65a0*/  MOV R14, UR62 ;  /* 0x0000003e000e7c02 */ /* 0x000fe20008000f00 */
[----:B------:R-:W-:Y:S10]  /*65b0*/  ENDCOLLECTIVE ;  /* 0x000000000000791b */ /* 0x000ff40003800000 */
.L_x_135:
[----:B------:R-:W-:Y:S05]  /*65c0*/  BSYNC B1 ;  /* 0x0000000000017941 */ /* 0x000fea0003800000 */
.L_x_134:
[----:B------:R-:W-:Y:S05]  /*65d0*/  BRA `(.L_x_136) ;  /* 0xffffffe800307947 */ /* 0x000fea000383ffff */
.L_x_103:
[----:B0-----:R0:W1:Y:S02]  /*65e0*/  SYNCS.PHASECHK.TRANS64.TRYWAIT P1, [R14+URZ+0x90], R7 ;  /* 0x000090070e0075a7 */ /* 0x001064000802017f */
[----:B-1----:R-:W-:Y:S05]  /*65f0*/  @!P1 NANOSLEEP.SYNCS 0x989680 ;  /* 0x009896800000995d */ /* 0x002fea0003900000 */
[----:B------:R-:W1:Y:S02]  /*6600*/  @!P1 SYNCS.PHASECHK.TRANS64 P1, [R14+URZ+0x90], R7 ;  /* 0x000090070e0095a7 */ /* 0x000e64000802007f */
[----:B-1----:R-:W-:Y:S05]  /*6610*/  @!P1 BRA `(.L_x_103) ;  /* 0xfffffffc00f09947 */ /* 0x002fea000383ffff */
[----:B------:R-:W-:Y:S05]  /*6620*/  BRA `(.L_x_137) ;  /* 0xffffffe8006c7947 */ /* 0x000fea000383ffff */
.L_x_112:
[----:B------:R-:W-:Y:S01]  /*6630*/  BSSY B0, `(.L_x_138) ;  /* 0x0000006000007945 */ /* 0x000fe20003800000 */
[----:B------:R-:W-:-:S07]  /*6640*/  IMAD.MOV.U32 R15, RZ, RZ, -0x1 ;  /* 0xffffffffff0f7424 */ /* 0x000fce00078e00ff */
[----:B------:R-:W-:Y:S05]  /*6650*/  WARPSYNC.COLLECTIVE R15, `(.L_x_139) ;  /* 0x000000000f0c7348 */ /* 0x000fea0003c00000 */
[----:B------:R-:W-:Y:S02]  /*6660*/  ELECT P6, UR62, PT ;  /* 0x00000000003e782f */ /* 0x000fe400038c0000 */
[----:B------:R-:W-:Y:S01]  /*6670*/  MOV R14, UR62 ;  /* 0x0000003e000e7c02 */ /* 0x000fe20008000f00 */
[----:B------:R-:W-:Y:S10]  /*6680*/  ENDCOLLECTIVE ;  /* 0x000000000000791b */ /* 0x000ff40003800000 */
.L_x_139:
[----:B------:R-:W-:Y:S05]  /*6690*/  BSYNC B0 ;  /* 0x0000000000007941 */ /* 0x000fea0003800000 */
.L_x_138:
[----:B------:R-:W-:Y:S05]  /*66a0*/  BRA `(.L_x_140) ;  /* 0xfffffff000d47947 */ /* 0x000fea000383ffff */
.L_x_116:
[----:B0-----:R0:W1:Y:S02]  /*66b0*/  SYNCS.PHASECHK.TRANS64.TRYWAIT P0, [R7+URZ], R2 ;  /* 0x00000002070075a7 */ /* 0x001064000800017f */
[----:B-1----:R-:W-:Y:S05]  /*66c0*/  @!P0 NANOSLEEP.SYNCS 0x989680 ;  /* 0x009896800000895d */ /* 0x002fea0003900000 */
[----:B------:R-:W1:Y:S02]  /*66d0*/  @!P0 SYNCS.PHASECHK.TRANS64 P0, [R7+URZ], R2 ;  /* 0x00000002070085a7 */ /* 0x000e64000800007f */
[----:B-1----:R-:W-:Y:S05]  /*66e0*/  @!P0 BRA `(.L_x_116) ;  /* 0xfffffffc00f08947 */ /* 0x002fea000383ffff */
[----:B------:R-:W-:Y:S05]  /*66f0*/  BRA `(.L_x_141) ;  /* 0xfffffff400147947 */ /* 0x000fea000383ffff */
.L_x_117:
[----:B0-----:R0:W1:Y:S02]  /*6700*/  SYNCS.PHASECHK.TRANS64.TRYWAIT P0, [R9+URZ], R4 ;  /* 0x00000004090075a7 */ /* 0x001064000800017f */
[----:B-1----:R-:W-:Y:S05]  /*6710*/  @!P0 NANOSLEEP.SYNCS 0x989680 ;  /* 0x009896800000895d */ /* 0x002fea0003900000 */
[----:B------:R-:W1:Y:S02]  /*6720*/  @!P0 SYNCS.PHASECHK.TRANS64 P0, [R9+URZ], R4 ;  /* 0x00000004090085a7 */ /* 0x000e64000800007f */
[----:B-1----:R-:W-:Y:S05]  /*6730*/  @!P0 BRA `(.L_x_117) ;  /* 0xfffffffc00f08947 */ /* 0x002fea000383ffff */
[----:B------:R-:W-:Y:S05]  /*6740*/  BRA `(.L_x_142) ;  /* 0xfffffff400247947 */ /* 0x000fea000383ffff */
.L_x_118:
[----:B0-----:R0:W1:Y:S02]  /*6750*/  SYNCS.PHASECHK.TRANS64.TRYWAIT P0, [R6+URZ], R5 ;  /* 0x00000005060075a7 */ /* 0x001064000800017f */
[----:B-1----:R-:W-:Y:S05]  /*6760*/  @!P0 NANOSLEEP.SYNCS 0x989680 ;  /* 0x009896800000895d */ /* 0x002fea0003900000 */
[----:B------:R-:W1:Y:S02]  /*6770*/  @!P0 SYNCS.PHASECHK.TRANS64 P0, [R6+URZ], R5 ;  /* 0x00000005060085a7 */ /* 0x000e64000800007f */
[----:B-1----:R-:W-:Y:S05]  /*6780*/  @!P0 BRA `(.L_x_118) ;  /* 0xfffffffc00f08947 */ /* 0x002fea000383ffff */
[----:B------:R-:W-:Y:S05]  /*6790*/  BRA `(.L_x_143) ;  /* 0xfffffff400347947 */ /* 0x000fea000383ffff */
.L_x_119:
[----:B0-----:R0:W1:Y:S02]  /*67a0*/  SYNCS.PHASECHK.TRANS64.TRYWAIT P0, [R9+URZ], R4 ;  /* 0x00000004090075a7 */ /* 0x001064000800017f */
[----:B-1----:R-:W-:Y:S05]  /*67b0*/  @!P0 NANOSLEEP.SYNCS 0x989680 ;  /* 0x009896800000895d */ /* 0x002fea0003900000 */
[----:B------:R-:W1:Y:S02]  /*67c0*/  @!P0 SYNCS.PHASECHK.TRANS64 P0, [R9+URZ], R4 ;  /* 0x00000004090085a7 */ /* 0x000e64000800007f */
[----:B-1----:R-:W-:Y:S05]  /*67d0*/  @!P0 BRA `(.L_x_119) ;  /* 0xfffffffc00f08947 */ /* 0x002fea000383ffff */
[----:B------:R-:W-:Y:S05]  /*67e0*/  BRA `(.L_x_144) ;  /* 0xfffffff400447947 */ /* 0x000fea000383ffff */
.L_x_120:
[----:B0-----:R0:W1:Y:S02]  /*67f0*/  SYNCS.PHASECHK.TRANS64.TRYWAIT P0, [R6+URZ], R5 ;  /* 0x00000005060075a7 */ /* 0x001064000800017f */
[----:B-1----:R-:W-:Y:S05]  /*6800*/  @!P0 NANOSLEEP.SYNCS 0x989680 ;  /* 0x009896800000895d */ /* 0x002fea0003900000 */
[----:B------:R-:W1:Y:S02]  /*6810*/  @!P0 SYNCS.PHASECHK.TRANS64 P0, [R6+URZ], R5 ;  /* 0x00000005060085a7 */ /* 0x000e64000800007f */
[----:B-1----:R-:W-:Y:S05]  /*6820*/  @!P0 BRA `(.L_x_120) ;  /* 0xfffffffc00f08947 */ /* 0x002fea000383ffff */
[----:B------:R-:W-:Y:S05]  /*6830*/  BRA `(.L_x_145) ;  /* 0xfffffff400547947 */ /* 0x000fea000383ffff */
.L_x_121:
[----:B0-----:R0:W1:Y:S02]  /*6840*/  SYNCS.PHASECHK.TRANS64.TRYWAIT P0, [R9+URZ], R4 ;  /* 0x00000004090075a7 */ /* 0x001064000800017f */
[----:B-1----:R-:W-:Y:S05]  /*6850*/  @!P0 NANOSLEEP.SYNCS 0x989680 ;  /* 0x009896800000895d */ /* 0x002fea0003900000 */
[----:B------:R-:W1:Y:S02]  /*6860*/  @!P0 SYNCS.PHASECHK.TRANS64 P0, [R9+URZ], R4 ;  /* 0x00000004090085a7 */ /* 0x000e64000800007f */
[----:B-1----:R-:W-:Y:S05]  /*6870*/  @!P0 BRA `(.L_x_121) ;  /* 0xfffffffc00f08947 */ /* 0x002fea000383ffff */
[----:B------:R-:W-:Y:S05]  /*6880*/  BRA `(.L_x_146) ;  /* 0xfffffff400647947 */ /* 0x000fea000383ffff */
.L_x_122:
[----:B0-----:R0:W1:Y:S02]  /*6890*/  SYNCS.PHASECHK.TRANS64.TRYWAIT P0, [R6+URZ], R5 ;  /* 0x00000005060075a7 */ /* 0x001064000800017f */
[----:B-1----:R-:W-:Y:S05]  /*68a0*/  @!P0 NANOSLEEP.SYNCS 0x989680 ;  /* 0x009896800000895d */ /* 0x002fea0003900000 */
[----:B------:R-:W1:Y:S02]  /*68b0*/  @!P0 SYNCS.PHASECHK.TRANS64 P0, [R6+URZ], R5 ;  /* 0x00000005060085a7 */ /* 0x000e64000800007f */
[----:B-1----:R-:W-:Y:S05]  /*68c0*/  @!P0 BRA `(.L_x_122) ;  /* 0xfffffffc00f08947 */ /* 0x002fea000383ffff */
[----:B------:R-:W-:Y:S05]  /*68d0*/  BRA `(.L_x_147) ;  /* 0xfffffff400747947 */ /* 0x000fea000383ffff */
.L_x_123:
[----:B0-----:R0:W1:Y:S02]  /*68e0*/  SYNCS.PHASECHK.TRANS64.TRYWAIT P0, [R9+URZ], R4 ;  /* 0x00000004090075a7 */ /* 0x001064000800017f */
[----:B-1----:R-:W-:Y:S05]  /*68f0*/  @!P0 NANOSLEEP.SYNCS 0x989680 ;  /* 0x009896800000895d */ /* 0x002fea0003900000 */
[----:B------:R-:W1:Y:S02]  /*6900*/  @!P0 SYNCS.PHASECHK.TRANS64 P0, [R9+URZ], R4 ;  /* 0x00000004090085a7 */ /* 0x000e64000800007f */
[----:B-1----:R-:W-:Y:S05]  /*6910*/  @!P0 BRA `(.L_x_123) ;  /* 0xfffffffc00f08947 */ /* 0x002fea000383ffff */
[----:B------:R-:W-:Y:S05]  /*6920*/  BRA `(.L_x_148) ;  /* 0xfffffff400847947 */ /* 0x000fea000383ffff */
.L_x_124:
[----:B0-----:R0:W1:Y:S02]  /*6930*/  SYNCS.PHASECHK.TRANS64.TRYWAIT P0, [R6+URZ], R5 ;  /* 0x00000005060075a7 */ /* 0x001064000800017f */
[----:B-1----:R-:W-:Y:S05]  /*6940*/  @!P0 NANOSLEEP.SYNCS 0x989680 ;  /* 0x009896800000895d */ /* 0x002fea0003900000 */
[----:B------:R-:W1:Y:S02]  /*6950*/  @!P0 SYNCS.PHASECHK.TRANS64 P0, [R6+URZ], R5 ;  /* 0x00000005060085a7 */ /* 0x000e64000800007f */
[----:B-1----:R-:W-:Y:S05]  /*6960*/  @!P0 BRA `(.L_x_124) ;  /* 0xfffffffc00f08947 */ /* 0x002fea000383ffff */
[----:B------:R-:W-:Y:S05]  /*6970*/  BRA `(.L_x_149) ;  /* 0xfffffff400947947 */ /* 0x000fea000383ffff */
.L_x_125:
[----:B0-----:R0:W1:Y:S02]  /*6980*/  SYNCS.PHASECHK.TRANS64.TRYWAIT P0, [R9+URZ], R4 ;  /* 0x00000004090075a7 */ /* 0x001064000800017f */
[----:B-1----:R-:W-:Y:S05]  /*6990*/  @!P0 NANOSLEEP.SYNCS 0x989680 ;  /* 0x009896800000895d */ /* 0x002fea0003900000 */
[----:B------:R-:W1:Y:S02]  /*69a0*/  @!P0 SYNCS.PHASECHK.TRANS64 P0, [R9+URZ], R4 ;  /* 0x00000004090085a7 */ /* 0x000e64000800007f */
[----:B-1----:R-:W-:Y:S05]  /*69b0*/  @!P0 BRA `(.L_x_125) ;  /* 0xfffffffc00f08947 */ /* 0x002fea000383ffff */
[----:B------:R-:W-:Y:S05]  /*69c0*/  BRA `(.L_x_150) ;  /* 0xfffffff400a47947 */ /* 0x000fea000383ffff */
.L_x_126:
[----:B0-----:R0:W1:Y:S02]  /*69d0*/  SYNCS.PHASECHK.TRANS64.TRYWAIT P0, [R6+URZ], R5 ;  /* 0x00000005060075a7 */ /* 0x001064000800017f */
[----:B-1----:R-:W-:Y:S05]  /*69e0*/  @!P0 NANOSLEEP.SYNCS 0x989680 ;  /* 0x009896800000895d */ /* 0x002fea0003900000 */
[----:B------:R-:W1:Y:S02]  /*69f0*/  @!P0 SYNCS.PHASECHK.TRANS64 P0, [R6+URZ], R5 ;  /* 0x00000005060085a7 */ /* 0x000e64000800007f */
[----:B-1----:R-:W-:Y:S05]  /*6a00*/  @!P0 BRA `(.L_x_126) ;  /* 0xfffffffc00f08947 */ /* 0x002fea000383ffff */
[----:B------:R-:W-:Y:S05]  /*6a10*/  BRA `(.L_x_151) ;  /* 0xfffffff400b47947 */ /* 0x000fea000383ffff */
.L_x_127:
[----:B0-----:R0:W1:Y:S02]  /*6a20*/  SYNCS.PHASECHK.TRANS64.TRYWAIT P0, [R9+URZ], R4 ;  /* 0x00000004090075a7 */ /* 0x001064000800017f */
[----:B-1----:R-:W-:Y:S05]  /*6a30*/  @!P0 NANOSLEEP.SYNCS 0x989680 ;  /* 0x009896800000895d */ /* 0x002fea0003900000 */
[----:B------:R-:W1:Y:S02]  /*6a40*/  @!P0 SYNCS.PHASECHK.TRANS64 P0, [R9+URZ], R4 ;  /* 0x00000004090085a7 */ /* 0x000e64000800007f */
[----:B-1----:R-:W-:Y:S05]  /*6a50*/  @!P0 BRA `(.L_x_127) ;  /* 0xfffffffc00f08947 */ /* 0x002fea000383ffff */
[----:B------:R-:W-:Y:S05]  /*6a60*/  BRA `(.L_x_152) ;  /* 0xfffffff400c47947 */ /* 0x000fea000383ffff */
.L_x_128:
[----:B0-----:R0:W1:Y:S02]  /*6a70*/  SYNCS.PHASECHK.TRANS64.TRYWAIT P0, [R6+URZ], R5 ;  /* 0x00000005060075a7 */ /* 0x001064000800017f */
[----:B-1----:R-:W-:Y:S05]  /*6a80*/  @!P0 NANOSLEEP.SYNCS 0x989680 ;  /* 0x009896800000895d */ /* 0x002fea0003900000 */
[----:B------:R-:W1:Y:S02]  /*6a90*/  @!P0 SYNCS.PHASECHK.TRANS64 P0, [R6+URZ], R5 ;  /* 0x00000005060085a7 */ /* 0x000e64000800007f */
[----:B-1----:R-:W-:Y:S05]  /*6aa0*/  @!P0 BRA `(.L_x_128) ;  /* 0xfffffffc00f08947 */ /* 0x002fea000383ffff */
[----:B------:R-:W-:Y:S05]  /*6ab0*/  BRA `(.L_x_153) ;  /* 0xfffffff400d47947 */ /* 0x000fea000383ffff */
.L_x_129:
[----:B0-----:R0:W1:Y:S02]  /*6ac0*/  SYNCS.PHASECHK.TRANS64.TRYWAIT P0, [R9+URZ], R4 ;  /* 0x00000004090075a7 */ /* 0x001064000800017f */
[----:B-1----:R-:W-:Y:S05]  /*6ad0*/  @!P0 NANOSLEEP.SYNCS 0x989680 ;  /* 0x009896800000895d */ /* 0x002fea0003900000 */
[----:B------:R-:W1:Y:S02]  /*6ae0*/  @!P0 SYNCS.PHASECHK.TRANS64 P0, [R9+URZ], R4 ;  /* 0x00000004090085a7 */ /* 0x000e64000800007f */
[----:B-1----:R-:W-:Y:S05]  /*6af0*/  @!P0 BRA `(.L_x_129) ;  /* 0xfffffffc00f08947 */ /* 0x002fea000383ffff */
[----:B------:R-:W-:Y:S05]  /*6b00*/  BRA `(.L_x_154) ;  /* 0xfffffff400e47947 */ /* 0x000fea000383ffff */
.L_x_130:
[----:B0-----:R0:W1:Y:S02]  /*6b10*/  SYNCS.PHASECHK.TRANS64.TRYWAIT P0, [R6+URZ], R5 ;  /* 0x00000005060075a7 */ /* 0x001064000800017f */
[----:B-1----:R-:W-:Y:S05]  /*6b20*/  @!P0 NANOSLEEP.SYNCS 0x989680 ;  /* 0x009896800000895d */ /* 0x002fea0003900000 */
[----:B------:R-:W1:Y:S02]  /*6b30*/  @!P0 SYNCS.PHASECHK.TRANS64 P0, [R6+URZ], R5 ;  /* 0x00000005060085a7 */ /* 0x000e64000800007f */
[----:B-1----:R-:W-:Y:S05]  /*6b40*/  @!P0 BRA `(.L_x_130) ;  /* 0xfffffffc00f08947 */ /* 0x002fea000383ffff */
[----:B------:R-:W-:Y:S05]  /*6b50*/  BRA `(.L_x_155) ;  /* 0xfffffff400f47947 */ /* 0x000fea000383ffff */
.L_x_131:
[----:B0-----:R0:W1:Y:S02]  /*6b60*/  SYNCS.PHASECHK.TRANS64.TRYWAIT P0, [R9+URZ], R4 ;  /* 0x00000004090075a7 */ /* 0x001064000800017f */
[----:B-1----:R-:W-:Y:S05]  /*6b70*/  @!P0 NANOSLEEP.SYNCS 0x989680 ;  /* 0x009896800000895d */ /* 0x002fea0003900000 */
[----:B------:R-:W1:Y:S02]  /*6b80*/  @!P0 SYNCS.PHASECHK.TRANS64 P0, [R9+URZ], R4 ;  /* 0x00000004090085a7 */ /* 0x000e64000800007f */
[----:B-1----:R-:W-:Y:S05]  /*6b90*/  @!P0 BRA `(.L_x_131) ;  /* 0xfffffffc00f08947 */ /* 0x002fea000383ffff */
[----:B------:R-:W-:Y:S05]  /*6ba0*/  BRA `(.L_x_156) ;  /* 0xfffffff800047947 */ /* 0x000fea000383ffff */
.L_x_132:
[----:B-1----:R1:W2:Y:S02]  /*6bb0*/  SYNCS.PHASECHK.TRANS64.TRYWAIT P0, [R6+URZ], R5 ;  /* 0x00000005060075a7 */ /* 0x0022a4000800017f */
[----:B--2---:R-:W-:Y:S05]  /*6bc0*/  @!P0 NANOSLEEP.SYNCS 0x989680 ;  /* 0x009896800000895d */ /* 0x004fea0003900000 */
[----:B------:R-:W2:Y:S02]  /*6bd0*/  @!P0 SYNCS.PHASECHK.TRANS64 P0, [R6+URZ], R5 ;  /* 0x00000005060085a7 */ /* 0x000ea4000800007f */
[----:B--2---:R-:W-:Y:S05]  /*6be0*/  @!P0 BRA `(.L_x_132) ;  /* 0xfffffffc00f08947 */ /* 0x004fea000383ffff */
[----:B------:R-:W-:Y:S05]  /*6bf0*/  BRA `(.L_x_157) ;  /* 0xfffffff8000c7947 */ /* 0x000fea000383ffff */
.L_x_158:
[----:B------:R-:W-:-:S00]  /*6c00*/  BRA `(.L_x_158) ;  /* 0xfffffffc00fc7947 */ /* 0x000fc0000383ffff */
[----:B------:R-:W-:-:S00]  /*6c10*/  NOP ;  /* 0x0000000000007918 */ /* 0x000fc00000000000 */
        /* <DEDUP_REMOVED lines=14> */
.L_x_159:


//--------------------- .nv.global.init           --------------------------
	.section	.nv.global.init,"aw",@progbits
.nv.global.init:
	.type		$str$22,@object
	.size		$str$22,($str$23 - $str$22)
$str$22:
        /*0000*/ 	.byte	0x6b, 0x5f, 0x74, 0x69, 0x6c, 0x65, 0x5f, 0x63, 0x6f, 0x75, 0x6e, 0x74, 0x20, 0x3e, 0x3d, 0x20
        /*0010*/ 	.byte	0x31, 0x00
	.type		$str$23,@object
	.size		$str$23,(__unnamed_1 - $str$23)
$str$23:
        /*0012*/ 	.byte	0x2f, 0x74, 0x6d, 0x70, 0x2f, 0x63, 0x75, 0x74, 0x6c, 0x61, 0x73, 0x73, 0x5f, 0x73, 0x77, 0x65
        /*0022*/ 	.byte	0x65, 0x70, 0x5f, 0x73, 0x72, 0x63, 0x2f, 0x69, 0x6e, 0x63, 0x6c, 0x75, 0x64, 0x65, 0x2f, 0x63
        /*0032*/ 	.byte	0x75, 0x74, 0x6c, 0x61, 0x73, 0x73, 0x2f, 0x67, 0x65, 0x6d, 0x6d, 0x2f, 0x63, 0x6f, 0x6c, 0x6c
        /*0042*/ 	.byte	0x65, 0x63, 0x74, 0x69, 0x76, 0x65, 0x2f, 0x73, 0x6d, 0x39, 0x30, 0x5f, 0x6d, 0x6d, 0x61, 0x5f
        /*0052*/ 	.byte	0x74, 0x6d, 0x61, 0x5f, 0x67, 0x6d, 0x6d, 0x61, 0x5f, 0x73, 0x73, 0x5f, 0x77, 0x61, 0x72, 0x70
        /*0062*/ 	.byte	0x73, 0x70, 0x65, 0x63, 0x69, 0x61, 0x6c, 0x69, 0x7a, 0x65, 0x64, 0x2e, 0x68, 0x70, 0x70, 0x00
	.type		__unnamed_1,@object
	.size		__unnamed_1,(.L_0 - __unnamed_1)
__unnamed_1:
        /*0072*/ 	.byte	0x76, 0x6f, 0x69, 0x64, 0x20, 0x63, 0x75, 0x74, 0x6c, 0x61, 0x73, 0x73, 0x3a, 0x3a, 0x67, 0x65
        /* <DEDUP_REMOVED lines=179> */
        /*0bb2*/ 	.byte	0x69, 0x64, 0x65, 0x6e, 0x74, 0x69, 0x74, 0x79, 0x5d, 0x00
.L_0:


//--------------------- .nv.shared._ZN7cutlass13device_kernelINS_4gemm6kernel13GemmUniversalIN4cute5tupleIJiiiiEEENS1_10collective13CollectiveMmaINS1_34MainloopSm90TmaGmmaWarpSpecializedILi18ENS5_IJNS4_1CILi1EEESB_SB_EEENS1_35KernelTmaWarpSpecializedCooperativeEEENS5_IJNSA_ILi128EEENSA_ILi64EEENSA_ILi32EEEEEENS_6half_tENS5_IJSB_llEEESJ_NS5_IJlSB_lEEENS4_8TiledMMAINS4_8MMA_AtomIJNS4_4SM904GMMA25MMA_64x64x16_F32F16F16_SSILNSP_5MajorE1ELSR_0ELNSP_7ScaleInE1ELSS_1EEEEEENS4_6LayoutINS5_IJNSA_ILi2EEESB_SB_EEENS5_IJSB_NSA_ILi0EEESY_EEEEENS5_IJNS4_10UnderscoreES11_S11_EEEEENS4_13SM90_TMA_LOADENS4_14ComposedLayoutINS4_7SwizzleILi3ELi4ELi3EEENS4_18smem_ptr_flag_bitsILi16EEENSV_INS5_IJSG_NSA_ILi8EEEEEENS5_IJSB_SG_EEEEEEEvNS4_8identityES14_NS15_INS16_ILi2ELi4ELi3EEES19_NSV_INS5_IJS1A_SH_EEENS5_IJSH_SB_EEEEEEEvS1F_EENS_8epilogue10collective6detail29Sm90TmaWarpSpecializedAdapterINS1N_15DefaultEpilogueISJ_SL_SL_NS1M_6thread17LinearCombinationISJ_Li1EffLNS1R_9ScaleType4KindE0ELNS_15FloatRoundStyleE2ESJ_EENS1_15EpilogueDefaultEEEEEvvEEEEvNT_6ParamsE --------------------------
	.section	.nv.shared._ZN7cutlass13device_kernelINS_4gemm6kernel13GemmUniversalIN4cute5tupleIJiiiiEEENS1_10collective13CollectiveMmaINS1_34MainloopSm90TmaGmmaWarpSpecializedILi18ENS5_IJNS4_1CILi1EEESB_SB_EEENS1_35KernelTmaWarpSpecializedCooperativeEEENS5_IJNSA_ILi128EEENSA_ILi64EEENSA_ILi32EEEEEENS_6half_tENS5_IJSB_llEEESJ_NS5_IJlSB_lEEENS4_8TiledMMAINS4_8MMA_AtomIJNS4_4SM904GMMA25MMA_64x64x16_F32F16F16_SSILNSP_5MajorE1ELSR_0ELNSP_7ScaleInE1ELSS_1EEEEEENS4_6LayoutINS5_IJNSA_ILi2EEESB_SB_EEENS5_IJSB_NSA_ILi0EEESY_EEEEENS5_IJNS4_10UnderscoreES11_S11_EEEEENS4_13SM90_TMA_LOADENS4_14ComposedLayoutINS4_7SwizzleILi3ELi4ELi3EEENS4_18smem_ptr_flag_bitsILi16EEENSV_INS5_IJSG_NSA_ILi8EEEEEENS5_IJSB_SG_EEEEEEEvNS4_8identityES14_NS15_INS16_ILi2ELi4ELi3EEES19_NSV_INS5_IJS1A_SH_EEENS5_IJSH_SB_EEEEEEEvS1F_EENS_8epilogue10collective6detail29Sm90TmaWarpSpecializedAdapterINS1N_15DefaultEpilogueISJ_SL_SL_NS1M_6thread17LinearCombinationISJ_Li1EffLNS1R_9ScaleType4KindE0ELNS_15FloatRoundStyleE2ESJ_EENS1_15EpilogueDefaultEEEEEvvEEEEvNT_6ParamsE,"aw",@nobits
	.sectionflags	@""
	.align	16
	.zero		1024


//--------------------- .nv.shared.reserved.0     --------------------------
	.section	.nv.shared.reserved.0,"aw",@nobits
	.weak		__nv_reservedSMEM_offset_0_alias
	.size		__nv_reservedSMEM_offset_0_alias, 0, 0
	.other		__nv_reservedSMEM_offset_0_alias,@"STO_CUDA_RESERVED_SHARED STV_DEFAULT"
__nv_reservedSMEM_offset_0_alias:
	.zero		0


//--------------------- .nv.global                --------------------------
	.section	.nv.global,"aw",@nobits
.nv.global:
	.type		_ZN39_INTERNAL_72a2432b_4_k_cu_b7b1de9f_29904cute1_E,@object
	.size		_ZN39_INTERNAL_72a2432b_4_k_cu_b7b1de9f_29904cute1_E,(_ZN39_INTERNAL_72a2432b_4_k_cu_b7b1de9f_29904cuda3std3__45__cpo6cbeginE - _ZN39_INTERNAL_72a2432b_4_k_cu_b7b1de9f_29904cute1_E)
_ZN39_INTERNAL_72a2432b_4_k_cu_b7b1de9f_29904cute1_E:
	.zero		1
	.type		_ZN39_INTERNAL_72a2432b_4_k_cu_b7b1de9f_29904cuda3std3__45__cpo6cbeginE,@object
	.size		_ZN39_INTERNAL_72a2432b_4_k_cu_b7b1de9f_29904cuda3std3__45__cpo6cbeginE,(_ZN39_INTERNAL_72a2432b_4_k_cu_b7b1de9f_29904cuda3std3__48in_placeE - _ZN39_INTERNAL_72a2432b_4_k_cu_b7b1de9f_29904cuda3std3__45__cpo6cbeginE)
_ZN39_INTERNAL_72a2432b_4_k_cu_b7b1de9f_29904cuda3std3__45__cpo6cbeginE:
	.zero		1
	.type		_ZN39_INTERNAL_72a2432b_4_k_cu_b7b1de9f_29904cuda3std3__48in_placeE,@object
	.size		_ZN39_INTERNAL_72a2432b_4_k_cu_b7b1de9f_29904cuda3std3__48in_placeE,(_ZN39_INTERNAL_72a2432b_4_k_cu_b7b1de9f_29904cuda3std6ranges3__45__cpo9iter_moveE - _ZN39_INTERNAL_72a2432b_4_k_cu_b7b1de9f_29904cuda3std3__48in_placeE)
_ZN39_INTERNAL_72a2432b_4_k_cu_b7b1de9f_29904cuda3std3__48in_placeE:
	.zero		1
	.type		_ZN39_INTERNAL_72a2432b_4_k_cu_b7b1de9f_29904cuda3std6ranges3__45__cpo9iter_moveE,@object
	.size		_ZN39_INTERNAL_72a2432b_4_k_cu_b7b1de9f_29904cuda3std6ranges3__45__cpo9iter_moveE,(_ZN39_INTERNAL_72a2432b_4_k_cu_b7b1de9f_29904cuda3std3__45__cpo5beginE - _ZN39_INTERNAL_72a2432b_4_k_cu_b7b1de9f_29904cuda3std6ranges3__45__cpo9iter_moveE)
_ZN39_INTERNAL_72a2432b_4_k_cu_b7b1de9f_29904cuda3std6ranges3__45__cpo9iter_moveE:
	.zero		1
	.type		_ZN39_INTERNAL_72a2432b_4_k_cu_b7b1de9f_29904cuda3std3__45__cpo5beginE,@object
	.size		_ZN39_INTERNAL_72a2432b_4_k_cu_b7b1de9f_29904cuda3std3__45__cpo5beginE,(_ZN39_INTERNAL_72a2432b_4_k_cu_b7b1de9f_29904cuda3std3__441_GLOBAL__N__72a2432b_4_k_cu_b7b1de9f_29906ignoreE - _ZN39_INTERNAL_72a2432b_4_k_cu_b7b1de9f_29904cuda3std3__45__cpo5beginE)
_ZN39_INTERNAL_72a2432b_4_k_cu_b7b1de9f_29904cuda3std3__45__cpo5beginE:
	.zero		1
	.type		_ZN39_INTERNAL_72a2432b_4_k_cu_b7b1de9f_29904cuda3std3__441_GLOBAL__N__72a2432b_4_k_cu_b7b1de9f_29906ignoreE,@object
	.size		_ZN39_INTERNAL_72a2432b_4_k_cu_b7b1de9f_29904cuda3std3__441_GLOBAL__N__72a2432b_4_k_cu_b7b1de9f_29906ignoreE,(_ZN39_INTERNAL_72a2432b_4_k_cu_b7b1de9f_29904cute7productE - _ZN39_INTERNAL_72a2432b_4_k_cu_b7b1de9f_29904cuda3std3__441_GLOBAL__N__72a2432b_4_k_cu_b7b1de9f_29906ignoreE)
_ZN39_INTERNAL_72a2432b_4_k_cu_b7b1de9f_29904cuda3std3__441_GLOBAL__N__72a2432b_4_k_cu_b7b1de9f_29906ignoreE:
	.zero		1
	.type		_ZN39_INTERNAL_72a2432b_4_k_cu_b7b1de9f_29904cute7productE,@object
	.size		_ZN39_INTERNAL_72a2432b_4_k_cu_b7b1de9f_29904cute7productE,(_ZN39_INTERNAL_72a2432b_4_k_cu_b7b1de9f_29904cuda3std3__45__cpo3endE - _ZN39_INTERNAL_72a2432b_4_k_cu_b7b1de9f_29904cute7productE)
_ZN39_INTERNAL_72a2432b_4_k_cu_b7b1de9f_29904cute7productE:
	.zero		1
	.type		_ZN39_INTERNAL_72a2432b_4_k_cu_b7b1de9f_29904cuda3std3__45__cpo3endE,@object
	.size		_ZN39_INTERNAL_72a2432b_4_k_cu_b7b1de9f_29904cuda3std3__45__cpo3endE,(_ZN39_INTERNAL_72a2432b_4_k_cu_b7b1de9f_29904cuda3std3__419piecewise_constructE - _ZN39_INTERNAL_72a2432b_4_k_cu_b7b1de9f_29904cuda3std3__45__cpo3endE)
_ZN39_INTERNAL_72a2432b_4_k_cu_b7b1de9f_29904cuda3std3__45__cpo3endE:
	.zero		1
	.type		_ZN39_INTERNAL_72a2432b_4_k_cu_b7b1de9f_29904cuda3std3__419piecewise_constructE,@object
	.size		_ZN39_INTERNAL_72a2432b_4_k_cu_b7b1de9f_29904cuda3std3__419piecewise_constructE,(_ZN39_INTERNAL_72a2432b_4_k_cu_b7b1de9f_29904cuda3std3__45__cpo4cendE - _ZN39_INTERNAL_72a2432b_4_k_cu_b7b1de9f_29904cuda3std3__419piecewise_constructE)
_ZN39_INTERNAL_72a2432b_4_k_cu_b7b1de9f_29904cuda3std3__419piecewise_constructE:
	.zero		1
	.type		_ZN39_INTERNAL_72a2432b_4_k_cu_b7b1de9f_29904cuda3std3__45__cpo4cendE,@object
	.size		_ZN39_INTERNAL_72a2432b_4_k_cu_b7b1de9f_29904cuda3std3__45__cpo4cendE,(_ZN39_INTERNAL_72a2432b_4_k_cu_b7b1de9f_29904cuda3std6ranges3__45__cpo4swapE - _ZN39_INTERNAL_72a2432b_4_k_cu_b7b1de9f_29904cuda3std3__45__cpo4cendE)
_ZN39_INTERNAL_72a2432b_4_k_cu_b7b1de9f_29904cuda3std3__45__cpo4cendE:
	.zero		1
	.type		_ZN39_INTERNAL_72a2432b_4_k_cu_b7b1de9f_29904cuda3std6ranges3__45__cpo4swapE,@object
	.size		_ZN39_INTERNAL_72a2432b_4_k_cu_b7b1de9f_29904cuda3std6ranges3__45__cpo4swapE,(.L_8 - _ZN39_INTERNAL_72a2432b_4_k_cu_b7b1de9f_29904cuda3std6ranges3__45__cpo4swapE)
_ZN39_INTERNAL_72a2432b_4_k_cu_b7b1de9f_29904cuda3std6ranges3__45__cpo4swapE:
	.zero		1
.L_8:


//--------------------- .nv.constant0._ZN7cutlass13device_kernelINS_4gemm6kernel13GemmUniversalIN4cute5tupleIJiiiiEEENS1_10collective13CollectiveMmaINS1_34MainloopSm90TmaGmmaWarpSpecializedILi18ENS5_IJNS4_1CILi1EEESB_SB_EEENS1_35KernelTmaWarpSpecializedCooperativeEEENS5_IJNSA_ILi128EEENSA_ILi64EEENSA_ILi32EEEEEENS_6half_tENS5_IJSB_llEEESJ_NS5_IJlSB_lEEENS4_8TiledMMAINS4_8MMA_AtomIJNS4_4SM904GMMA25MMA_64x64x16_F32F16F16_SSILNSP_5MajorE1ELSR_0ELNSP_7ScaleInE1ELSS_1EEEEEENS4_6LayoutINS5_IJNSA_ILi2EEESB_SB_EEENS5_IJSB_NSA_ILi0EEESY_EEEEENS5_IJNS4_10UnderscoreES11_S11_EEEEENS4_13SM90_TMA_LOADENS4_14ComposedLayoutINS4_7SwizzleILi3ELi4ELi3EEENS4_18smem_ptr_flag_bitsILi16EEENSV_INS5_IJSG_NSA_ILi8EEEEEENS5_IJSB_SG_EEEEEEEvNS4_8identityES14_NS15_INS16_ILi2ELi4ELi3EEES19_NSV_INS5_IJS1A_SH_EEENS5_IJSH_SB_EEEEEEEvS1F_EENS_8epilogue10collective6detail29Sm90TmaWarpSpecializedAdapterINS1N_15DefaultEpilogueISJ_SL_SL_NS1M_6thread17LinearCombinationISJ_Li1EffLNS1R_9ScaleType4KindE0ELNS_15FloatRoundStyleE2ESJ_EENS1_15EpilogueDefaultEEEEEvvEEEEvNT_6ParamsE --------------------------
	.section	.nv.constant0._ZN7cutlass13device_kernelINS_4gemm6kernel13GemmUniversalIN4cute5tupleIJiiiiEEENS1_10collective13CollectiveMmaINS1_34MainloopSm90TmaGmmaWarpSpecializedILi18ENS5_IJNS4_1CILi1EEESB_SB_EEENS1_35KernelTmaWarpSpecializedCooperativeEEENS5_IJNSA_ILi128EEENSA_ILi64EEENSA_ILi32EEEEEENS_6half_tENS5_IJSB_llEEESJ_NS5_IJlSB_lEEENS4_8TiledMMAINS4_8MMA_AtomIJNS4_4SM904GMMA25MMA_64x64x16_F32F16F16_SSILNSP_5MajorE1ELSR_0ELNSP_7ScaleInE1ELSS_1EEEEEENS4_6LayoutINS5_IJNSA_ILi2EEESB_SB_EEENS5_IJSB_NSA_ILi0EEESY_EEEEENS5_IJNS4_10UnderscoreES11_S11_EEEEENS4_13SM90_TMA_LOADENS4_14ComposedLayoutINS4_7SwizzleILi3ELi4ELi3EEENS4_18smem_ptr_flag_bitsILi16EEENSV_INS5_IJSG_NSA_ILi8EEEEEENS5_IJSB_SG_EEEEEEEvNS4_8identityES14_NS15_INS16_ILi2ELi4ELi3EEES19_NSV_INS5_IJS1A_SH_EEENS5_IJSH_SB_EEEEEEEvS1F_EENS_8epilogue10collective6detail29Sm90TmaWarpSpecializedAdapterINS1N_15DefaultEpilogueISJ_SL_SL_NS1M_6thread17LinearCombinationISJ_Li1EffLNS1R_9ScaleType4KindE0ELNS_15FloatRoundStyleE2ESJ_EENS1_15EpilogueDefaultEEEEEvvEEEEvNT_6ParamsE,"a",@progbits
	.sectionflags	@""
	.align	4
.nv.constant0._ZN7cutlass13device_kernelINS_4gemm6kernel13GemmUniversalIN4cute5tupleIJiiiiEEENS1_10collective13CollectiveMmaINS1_34MainloopSm90TmaGmmaWarpSpecializedILi18ENS5_IJNS4_1CILi1EEESB_SB_EEENS1_35KernelTmaWarpSpecializedCooperativeEEENS5_IJNSA_ILi128EEENSA_ILi64EEENSA_ILi32EEEEEENS_6half_tENS5_IJSB_llEEESJ_NS5_IJlSB_lEEENS4_8TiledMMAINS4_8MMA_AtomIJNS4_4SM904GMMA25MMA_64x64x16_F32F16F16_SSILNSP_5MajorE1ELSR_0ELNSP_7ScaleInE1ELSS_1EEEEEENS4_6LayoutINS5_IJNSA_ILi2EEESB_SB_EEENS5_IJSB_NSA_ILi0EEESY_EEEEENS5_IJNS4_10UnderscoreES11_S11_EEEEENS4_13SM90_TMA_LOADENS4_14ComposedLayoutINS4_7SwizzleILi3ELi4ELi3EEENS4_18smem_ptr_flag_bitsILi16EEENSV_INS5_IJSG_NSA_ILi8EEEEEENS5_IJSB_SG_EEEEEEEvNS4_8identityES14_NS15_INS16_ILi2ELi4ELi3EEES19_NSV_INS5_IJS1A_SH_EEENS5_IJSH_SB_EEEEEEEvS1F_EENS_8epilogue10collective6detail29Sm90TmaWarpSpecializedAdapterINS1N_15DefaultEpilogueISJ_SL_SL_NS1M_6thread17LinearCombinationISJ_Li1EffLNS1R_9ScaleType4KindE0ELNS_15FloatRoundStyleE2ESJ_EENS1_15EpilogueDefaultEEEEEvvEEEEvNT_6ParamsE:
	.zero		1664


//--------------------- SYMBOLS --------------------------

	.type		.nv.reservedSmem.offset0,@object
	.size		.nv.reservedSmem.offset0,0x4
	.type		__assertfail,@function
